def attn_fwd(
    Q,
    K,
    V,
    Out,
    Lse,
    sm_scale,
    stride_qz,
    stride_qh,
    stride_qm,
    stride_qk,
    stride_kz,
    stride_kh,
    stride_kn,
    stride_kk,
    stride_vz,
    stride_vh,
    stride_vn,
    stride_vk,
    stride_oz,
    stride_oh,
    stride_om,
    stride_ok,
    seqlen_q,
    seqlen_k,
    BLOCK_M: tl.constexpr,
    BLOCK_N: tl.constexpr,
    HEAD_DIM: tl.constexpr,
    CAUSAL: tl.constexpr,
):
    start_m = tl.program_id(0)
    off_hz = tl.program_id(1)
    q_off = off_hz * stride_qh
    k_off = off_hz * stride_kh
    v_off = off_hz * stride_vh
    offs_m = start_m * BLOCK_M + tl.arange(0, BLOCK_M)
    offs_d = tl.arange(0, HEAD_DIM)
    offs_n = tl.arange(0, BLOCK_N)
    q_ptrs = Q + q_off + offs_m[:, None] * stride_qm + offs_d[None, :] * stride_qk
    k_ptrs = K + k_off + offs_d[:, None] * stride_kk + offs_n[None, :] * stride_kn
    v_ptrs = V + v_off + offs_n[:, None] * stride_vn + offs_d[None, :] * stride_vk
    m_i = tl.full([BLOCK_M], float("-inf"), dtype=tl.float32)
    l_i = tl.zeros([BLOCK_M], dtype=tl.float32) + 1.0
    acc = tl.zeros([BLOCK_M, HEAD_DIM], dtype=tl.float32)
    q = tl.load(q_ptrs)
    acc, l_i, m_i = _attn_fwd_inner(
        acc,
        l_i,
        m_i,
        q,
        k_ptrs,
        v_ptrs,
        sm_scale,
        stride_kn,
        stride_vn,
        start_m,
        seqlen_k,
        BLOCK_M,
        BLOCK_N,
        HEAD_DIM,
        CAUSAL,
    )
    acc = acc / l_i[:, None]
    lse = m_i + tl.math.log2(l_i) / 1.4426950408889634
    o_ptrs = (
        Out
        + off_hz * stride_oh
        + offs_m[:, None] * stride_om
        + offs_d[None, :] * stride_ok
    )
    tl.store(o_ptrs, acc.to(Out.dtype.element_ty))
    tl.store(Lse + off_hz * seqlen_q + offs_m, lse)

# config = {"BLOCK_M": 64, "BLOCK_N": 128, "HEAD_DIM": 32, "arch": "sm_90", "causal": true, "dtype": "fp16", "num_stages": 4, "num_warps": 4}
# arch = sm_90


// ===== COMPILED SASS (sm_90a) =====

	.target	sm_90a

	.elftype	@"ET_EXEC"


//--------------------- .note.nv.tkinfo           --------------------------
	.section	.note.nv.tkinfo,"",@"SHT_NOTE"
	.sectionflags	@"SHF_NOTE_NV_TKINFO"
	.tkinfo
        /*0018*/ 	.word	0x00000002
        /*0030*/ 	.string	""
        /*0030*/ 	.string	"ptxas"
        /*0030*/ 	.string	"Cuda compilation tools, release 13.0, V13.0.88"
        /*0030*/ 	.string	"Build cuda_13.0.r13.0/compiler.36424714_0"
        /*0030*/ 	.string	"-v  -suppress-debug-info  -lineinfo  -arch sm_90a "



//--------------------- .note.nv.cuinfo           --------------------------
	.section	.note.nv.cuinfo,"",@"SHT_NOTE"
	.sectionflags	@"SHF_NOTE_NV_CUINFO"
        /*0018*/ 	.short	0x0002
        /*001a*/ 	.short	0x005a
        /*001c*/ 	.short	0x0082
	.zero		2


//--------------------- .nv.info                  --------------------------
	.section	.nv.info,"",@"SHT_CUDA_INFO"
	.align	4


	//----- nvinfo : EIATTR_REGCOUNT
	.align		4
        /*0000*/ 	.byte	0x04, 0x2f
        /*0002*/ 	.short	(.L_2 - .L_1)
	.align		4
.L_1:
        /*0004*/ 	.word	index@(attn_fwd)
        /*0008*/ 	.word	0x000000ff


	//----- nvinfo : EIATTR_FRAME_SIZE
	.align		4
.L_2:
        /*000c*/ 	.byte	0x04, 0x11
        /*000e*/ 	.short	(.L_4 - .L_3)
	.align		4
.L_3:
        /*0010*/ 	.word	index@(attn_fwd)
        /*0014*/ 	.word	0x00000040


	//----- nvinfo : EIATTR_MIN_STACK_SIZE
	.align		4
.L_4:
        /*0018*/ 	.byte	0x04, 0x12
        /*001a*/ 	.short	(.L_6 - .L_5)
	.align		4
.L_5:
        /*001c*/ 	.word	index@(attn_fwd)
        /*0020*/ 	.word	0x00000040
.L_6:


//--------------------- .nv.compat                --------------------------
	.section	.nv.compat,"",@"SHT_CUDA_COMPAT_INFO"
	.align	4
        /*0000*/ 	.byte	0x02, 0x09, 0x01, 0x00, 0x02, 0x02, 0x04, 0x00, 0x02, 0x05, 0x05, 0x00, 0x03, 0x07, 0x01, 0x01
        /*0010*/ 	.byte	0x02, 0x03, 0x00, 0x00, 0x02, 0x06, 0x01, 0x00, 0x04, 0x0b, 0x08, 0x00, 0x00, 0x00, 0x00, 0x00
        /*0020*/ 	.byte	0x00, 0x00, 0x00, 0x00


//--------------------- .nv.info.attn_fwd         --------------------------
	.section	.nv.info.attn_fwd,"",@"SHT_CUDA_INFO"
	.sectionflags	@""
	.align	4


	//----- nvinfo : EIATTR_CUDA_API_VERSION
	.align		4
        /*0000*/ 	.byte	0x04, 0x37
        /*0002*/ 	.short	(.L_8 - .L_7)
.L_7:
        /*0004*/ 	.word	0x00000082


	//----- nvinfo : EIATTR_KPARAM_INFO
	.align		4
.L_8:
        /*0008*/ 	.byte	0x04, 0x17
        /*000a*/ 	.short	(.L_10 - .L_9)
.L_9:
        /*000c*/ 	.word	0x00000000
        /*0010*/ 	.short	0x0019
        /*0012*/ 	.short	0x0080
        /*0014*/ 	.byte	0x00, 0xf4, 0x21, 0x00


	//----- nvinfo : EIATTR_KPARAM_INFO
	.align		4
.L_10:
        /*0018*/ 	.byte	0x04, 0x17
        /*001a*/ 	.short	(.L_12 - .L_11)
.L_11:
        /*001c*/ 	.word	0x00000000
        /*0020*/ 	.short	0x0018
        /*0022*/ 	.short	0x0078
        /*0024*/ 	.byte	0x00, 0xf4, 0x21, 0x00


	//----- nvinfo : EIATTR_KPARAM_INFO
	.align		4
.L_12:
        /*0028*/ 	.byte	0x04, 0x17
        /*002a*/ 	.short	(.L_14 - .L_13)
.L_13:
        /*002c*/ 	.word	0x00000000
        /*0030*/ 	.short	0x0017
        /*0032*/ 	.short	0x0070
        /*0034*/ 	.byte	0x00, 0xf0, 0x11, 0x00


	//----- nvinfo : EIATTR_KPARAM_INFO
	.align		4
.L_14:
        /*0038*/ 	.byte	0x04, 0x17
        /*003a*/ 	.short	(.L_16 - .L_15)
.L_15:
        /*003c*/ 	.word	0x00000000
        /*0040*/ 	.short	0x0016
        /*0042*/ 	.short	0x006c
        /*0044*/ 	.byte	0x00, 0xf0, 0x11, 0x00


	//----- nvinfo : EIATTR_KPARAM_INFO
	.align		4
.L_16:
        /*0048*/ 	.byte	0x04, 0x17
        /*004a*/ 	.short	(.L_18 - .L_17)
.L_17:
        /*004c*/ 	.word	0x00000000
        /*0050*/ 	.short	0x0015
        /*0052*/ 	.short	0x0068
        /*0054*/ 	.byte	0x00, 0xf0, 0x11, 0x00


	//----- nvinfo : EIATTR_KPARAM_INFO
	.align		4
.L_18:
        /*0058*/ 	.byte	0x04, 0x17
        /*005a*/ 	.short	(.L_20 - .L_19)
.L_19:
        /*005c*/ 	.word	0x00000000
        /*0060*/ 	.short	0x0014
        /*0062*/ 	.short	0x0064
        /*0064*/ 	.byte	0x00, 0xf0, 0x11, 0x00


	//----- nvinfo : EIATTR_KPARAM_INFO
	.align		4
.L_20:
        /*0068*/ 	.byte	0x04, 0x17
        /*006a*/ 	.short	(.L_22 - .L_21)
.L_21:
        /*006c*/ 	.word	0x00000000
        /*0070*/ 	.short	0x0013
        /*0072*/ 	.short	0x0060
        /*0074*/ 	.byte	0x00, 0xf0, 0x11, 0x00


	//----- nvinfo : EIATTR_KPARAM_INFO
	.align		4
.L_22:
        /*0078*/ 	.byte	0x04, 0x17
        /*007a*/ 	.short	(.L_24 - .L_23)
.L_23:
        /*007c*/ 	.word	0x00000000
        /*0080*/ 	.short	0x0012
        /*0082*/ 	.short	0x005c
        /*0084*/ 	.byte	0x00, 0xf0, 0x11, 0x00


	//----- nvinfo : EIATTR_KPARAM_INFO
	.align		4
.L_24:
        /*0088*/ 	.byte	0x04, 0x17
        /*008a*/ 	.short	(.L_26 - .L_25)
.L_25:
        /*008c*/ 	.word	0x00000000
        /*0090*/ 	.short	0x0011
        /*0092*/ 	.short	0x0058
        /*0094*/ 	.byte	0x00, 0xf0, 0x11, 0x00


	//----- nvinfo : EIATTR_KPARAM_INFO
	.align		4
.L_26:
        /*0098*/ 	.byte	0x04, 0x17
        /*009a*/ 	.short	(.L_28 - .L_27)
.L_27:
        /*009c*/ 	.word	0x00000000
        /*00a0*/ 	.short	0x0010
        /*00a2*/ 	.short	0x0054
        /*00a4*/ 	.byte	0x00, 0xf0, 0x11, 0x00


	//----- nvinfo : EIATTR_KPARAM_INFO
	.align		4
.L_28:
        /*00a8*/ 	.byte	0x04, 0x17
        /*00aa*/ 	.short	(.L_30 - .L_29)
.L_29:
        /*00ac*/ 	.word	0x00000000
        /*00b0*/ 	.short	0x000f
        /*00b2*/ 	.short	0x0050
        /*00b4*/ 	.byte	0x00, 0xf0, 0x11, 0x00


	//----- nvinfo : EIATTR_KPARAM_INFO
	.align		4
.L_30:
        /*00b8*/ 	.byte	0x04, 0x17
        /*00ba*/ 	.short	(.L_32 - .L_31)
.L_31:
        /*00bc*/ 	.word	0x00000000
        /*00c0*/ 	.short	0x000e
        /*00c2*/ 	.short	0x004c
        /*00c4*/ 	.byte	0x00, 0xf0, 0x11, 0x00


	//----- nvinfo : EIATTR_KPARAM_INFO
	.align		4
.L_32:
        /*00c8*/ 	.byte	0x04, 0x17
        /*00ca*/ 	.short	(.L_34 - .L_33)
.L_33:
        /*00cc*/ 	.word	0x00000000
        /*00d0*/ 	.short	0x000d
        /*00d2*/ 	.short	0x0048
        /*00d4*/ 	.byte	0x00, 0xf0, 0x11, 0x00


	//----- nvinfo : EIATTR_KPARAM_INFO
	.align		4
.L_34:
        /*00d8*/ 	.byte	0x04, 0x17
        /*00da*/ 	.short	(.L_36 - .L_35)
.L_35:
        /*00dc*/ 	.word	0x00000000
        /*00e0*/ 	.short	0x000c
        /*00e2*/ 	.short	0x0044
        /*00e4*/ 	.byte	0x00, 0xf0, 0x11, 0x00


	//----- nvinfo : EIATTR_KPARAM_INFO
	.align		4
.L_36:
        /*00e8*/ 	.byte	0x04, 0x17
        /*00ea*/ 	.short	(.L_38 - .L_37)
.L_37:
        /*00ec*/ 	.word	0x00000000
        /*00f0*/ 	.short	0x000b
        /*00f2*/ 	.short	0x0040
        /*00f4*/ 	.byte	0x00, 0xf0, 0x11, 0x00


	//----- nvinfo : EIATTR_KPARAM_INFO
	.align		4
.L_38:
        /*00f8*/ 	.byte	0x04, 0x17
        /*00fa*/ 	.short	(.L_40 - .L_39)
.L_39:
        /*00fc*/ 	.word	0x00000000
        /*0100*/ 	.short	0x000a
        /*0102*/ 	.short	0x003c
        /*0104*/ 	.byte	0x00, 0xf0, 0x11, 0x00


	//----- nvinfo : EIATTR_KPARAM_INFO
	.align		4
.L_40:
        /*0108*/ 	.byte	0x04, 0x17
        /*010a*/ 	.short	(.L_42 - .L_41)
.L_41:
        /*010c*/ 	.word	0x00000000
        /*0110*/ 	.short	0x0009
        /*0112*/ 	.short	0x0038
        /*0114*/ 	.byte	0x00, 0xf0, 0x11, 0x00


	//----- nvinfo : EIATTR_KPARAM_INFO
	.align		4
.L_42:
        /*0118*/ 	.byte	0x04, 0x17
        /*011a*/ 	.short	(.L_44 - .L_43)
.L_43:
        /*011c*/ 	.word	0x00000000
        /*0120*/ 	.short	0x0008
        /*0122*/ 	.short	0x0034
        /*0124*/ 	.byte	0x00, 0xf0, 0x11, 0x00


	//----- nvinfo : EIATTR_KPARAM_INFO
	.align		4
.L_44:
        /*0128*/ 	.byte	0x04, 0x17
        /*012a*/ 	.short	(.L_46 - .L_45)
.L_45:
        /*012c*/ 	.word	0x00000000
        /*0130*/ 	.short	0x0007
        /*0132*/ 	.short	0x0030
        /*0134*/ 	.byte	0x00, 0xf0, 0x11, 0x00


	//----- nvinfo : EIATTR_KPARAM_INFO
	.align		4
.L_46:
        /*0138*/ 	.byte	0x04, 0x17
        /*013a*/ 	.short	(.L_48 - .L_47)
.L_47:
        /*013c*/ 	.word	0x00000000
        /*0140*/ 	.short	0x0006
        /*0142*/ 	.short	0x002c
        /*0144*/ 	.byte	0x00, 0xf0, 0x11, 0x00


	//----- nvinfo : EIATTR_KPARAM_INFO
	.align		4
.L_48:
        /*0148*/ 	.byte	0x04, 0x17
        /*014a*/ 	.short	(.L_50 - .L_49)
.L_49:
        /*014c*/ 	.word	0x00000000
        /*0150*/ 	.short	0x0005
        /*0152*/ 	.short	0x0028
        /*0154*/ 	.byte	0x00, 0xf0, 0x11, 0x00


	//----- nvinfo : EIATTR_KPARAM_INFO
	.align		4
.L_50:
        /*0158*/ 	.byte	0x04, 0x17
        /*015a*/ 	.short	(.L_52 - .L_51)
.L_51:
        /*015c*/ 	.word	0x00000000
        /*0160*/ 	.short	0x0004
        /*0162*/ 	.short	0x0020
        /*0164*/ 	.byte	0x00, 0xf4, 0x21, 0x00


	//----- nvinfo : EIATTR_KPARAM_INFO
	.align		4
.L_52:
        /*0168*/ 	.byte	0x04, 0x17
        /*016a*/ 	.short	(.L_54 - .L_53)
.L_53:
        /*016c*/ 	.word	0x00000000
        /*0170*/ 	.short	0x0003
        /*0172*/ 	.short	0x0018
        /*0174*/ 	.byte	0x00, 0xf4, 0x21, 0x00


	//----- nvinfo : EIATTR_KPARAM_INFO
	.align		4
.L_54:
        /*0178*/ 	.byte	0x04, 0x17
        /*017a*/ 	.short	(.L_56 - .L_55)
.L_55:
        /*017c*/ 	.word	0x00000000
        /*0180*/ 	.short	0x0002
        /*0182*/ 	.short	0x0010
        /*0184*/ 	.byte	0x00, 0xf4, 0x21, 0x00


	//----- nvinfo : EIATTR_KPARAM_INFO
	.align		4
.L_56:
        /*0188*/ 	.byte	0x04, 0x17
        /*018a*/ 	.short	(.L_58 - .L_57)
.L_57:
        /*018c*/ 	.word	0x00000000
        /*0190*/ 	.short	0x0001
        /*0192*/ 	.short	0x0008
        /*0194*/ 	.byte	0x00, 0xf4, 0x21, 0x00


	//----- nvinfo : EIATTR_KPARAM_INFO
	.align		4
.L_58:
        /*0198*/ 	.byte	0x04, 0x17
        /*019a*/ 	.short	(.L_60 - .L_59)
.L_59:
        /*019c*/ 	.word	0x00000000
        /*01a0*/ 	.short	0x0000
        /*01a2*/ 	.short	0x0000
        /*01a4*/ 	.byte	0x00, 0xf4, 0x21, 0x00


	//----- nvinfo : EIATTR_SPARSE_MMA_MASK
	.align		4
.L_60:
        /*01a8*/ 	.byte	0x03, 0x50
        /*01aa*/ 	.short	0x0000


	//----- nvinfo : EIATTR_MAXREG_COUNT
	.align		4
        /*01ac*/ 	.byte	0x03, 0x1b
        /*01ae*/ 	.short	0x00ff


	//----- nvinfo : EIATTR_NUM_BARRIERS
	.align		4
        /*01b0*/ 	.byte	0x02, 0x4c
        /*01b2*/ 	.byte	0x01
	.zero		1


	//----- nvinfo : EIATTR_ANNOTATIONS
	.align		4
        /*01b4*/ 	.byte	0x04, 0x55
        /*01b6*/ 	.short	(.L_62 - .L_61)


	//   ....[0]....
.L_61:
        /*01b8*/ 	.word	0x00000001
        /*01bc*/ 	.byte	0x90, 0x09, 0x00, 0x00, 0x01, 0x00, 0x00, 0x00, 0x60, 0x0c, 0x00, 0x00, 0x01, 0x00, 0x00, 0x00
        /*01cc*/ 	.byte	0xe0, 0x0c, 0x00, 0x00, 0x01, 0x00, 0x00, 0x00, 0x30, 0x0d, 0x00, 0x00, 0x01, 0x00, 0x00, 0x00
        /*01dc*/ 	.byte	0xc0, 0x0d, 0x00, 0x00, 0x01, 0x00, 0x00, 0x00, 0x50, 0x13, 0x00, 0x00, 0x01, 0x00, 0x00, 0x00
        /*01ec*/ 	.byte	0x70, 0x14, 0x00, 0x00, 0x01, 0x00, 0x00, 0x00, 0xb0, 0x14, 0x00, 0x00, 0x01, 0x00, 0x00, 0x00
        /*01fc*/ 	.byte	0x70, 0x19, 0x00, 0x00, 0x01, 0x00, 0x00, 0x00, 0x80, 0x19, 0x00, 0x00, 0x01, 0x00, 0x00, 0x00
        /*020c*/ 	.byte	0x90, 0x19, 0x00, 0x00, 0x01, 0x00, 0x00, 0x00, 0xa0, 0x19, 0x00, 0x00, 0x01, 0x00, 0x00, 0x00
        /*021c*/ 	.byte	0xb0, 0x19, 0x00, 0x00, 0x01, 0x00, 0x00, 0x00, 0xc0, 0x19, 0x00, 0x00, 0x01, 0x00, 0x00, 0x00
        /*022c*/ 	.byte	0xd0, 0x19, 0x00, 0x00, 0x01, 0x00, 0x00, 0x00, 0xf0, 0x48, 0x00, 0x00


	//----- nvinfo : EIATTR_MERCURY_ISA_VERSION
	.align		4
.L_62:
        /*0238*/ 	.byte	0x03, 0x5f
        /*023a*/ 	.short	0x0101


	//----- nvinfo : EIATTR_COOP_GROUP_MASK_REGIDS
	.align		4
        /*023c*/ 	.byte	0x04, 0x29
        /*023e*/ 	.short	(.L_64 - .L_63)


	//   ....[0]....
.L_63:
        /*0240*/ 	.word	0xffffffff


	//   ....[1]....
        /*0244*/ 	.word	0xffffffff


	//   ....[2]....
        /*0248*/ 	.word	0xffffffff


	//   ....[3]....
        /*024c*/ 	.word	0xffffffff


	//   ....[4]....
        /*0250*/ 	.word	0xffffffff


	//   ....[5]....
        /*0254*/ 	.word	0xffffffff


	//   ....[6]....
        /*0258*/ 	.word	0xffffffff


	//   ....[7]....
        /*025c*/ 	.word	0xffffffff


	//----- nvinfo : EIATTR_COOP_GROUP_INSTR_OFFSETS
	.align		4
.L_64:
        /*0260*/ 	.byte	0x04, 0x28
        /*0262*/ 	.short	(.L_66 - .L_65)


	//   ....[0]....
.L_65:
        /*0264*/ 	.word	0x00003590


	//   ....[1]....
        /*0268*/ 	.word	0x000036e0


	//   ....[2]....
        /*026c*/ 	.word	0x00003f00


	//   ....[3]....
        /*0270*/ 	.word	0x00003ff0


	//   ....[4]....
        /*0274*/ 	.word	0x000052e0


	//   ....[5]....
        /*0278*/ 	.word	0x000052f0


	//   ....[6]....
        /*027c*/ 	.word	0x00005330


	//   ....[7]....
        /*0280*/ 	.word	0x00005340


	//----- nvinfo : EIATTR_EXIT_INSTR_OFFSETS
	.align		4
.L_66:
        /*0284*/ 	.byte	0x04, 0x1c
        /*0286*/ 	.short	(.L_68 - .L_67)


	//   ....[0]....
.L_67:
        /*0288*/ 	.word	0x000064e0


	//   ....[1]....
        /*028c*/ 	.word	0x00006510


	//----- nvinfo : EIATTR_REQNTID
	.align		4
.L_68:
        /*0290*/ 	.byte	0x04, 0x10
        /*0292*/ 	.short	(.L_70 - .L_69)
.L_69:
        /*0294*/ 	.word	0x00000080
        /*0298*/ 	.word	0x00000001
        /*029c*/ 	.word	0x00000001


	//----- nvinfo : EIATTR_CBANK_PARAM_SIZE
	.align		4
.L_70:
        /*02a0*/ 	.byte	0x03, 0x19
        /*02a2*/ 	.short	0x0088


	//----- nvinfo : EIATTR_PARAM_CBANK
	.align		4
        /*02a4*/ 	.byte	0x04, 0x0a
        /*02a6*/ 	.short	(.L_72 - .L_71)
	.align		4
.L_71:
        /*02a8*/ 	.word	index@(.nv.constant0.attn_fwd)
        /*02ac*/ 	.short	0x0210
        /*02ae*/ 	.short	0x0088


	//----- nvinfo : EIATTR_SW_WAR
	.align		4
.L_72:
        /*02b0*/ 	.byte	0x04, 0x36
        /*02b2*/ 	.short	(.L_74 - .L_73)
.L_73:
        /*02b4*/ 	.word	0x00000008
.L_74:


//--------------------- .nv.callgraph             --------------------------
	.section	.nv.callgraph,"",@"SHT_CUDA_CALLGRAPH"
	.align	4
	.sectionentsize	8
	.align		4
        /*0000*/ 	.word	0x00000000
	.align		4
        /*0004*/ 	.word	0xffffffff
	.align		4
        /*0008*/ 	.word	0x00000000
	.align		4
        /*000c*/ 	.word	0xfffffffe
	.align		4
        /*0010*/ 	.word	0x00000000
	.align		4
        /*0014*/ 	.word	0xfffffffd
	.align		4
        /*0018*/ 	.word	0x00000000
	.align		4
        /*001c*/ 	.word	0xfffffffc


//--------------------- .nv.constant4             --------------------------
	.section	.nv.constant4,"a",@progbits
	.align	8
	.align		8
.nv.constant4:
        /*0000*/ 	.dword	_$_str


//--------------------- .text.attn_fwd            --------------------------
	.section	.text.attn_fwd,"ax",@progbits
	.align	128
        .global         attn_fwd
        .type           attn_fwd,@function
        .size           attn_fwd,(.L_x_3 - attn_fwd)
        .other          attn_fwd,@"STO_CUDA_ENTRY STV_DEFAULT"
attn_fwd:
.text.attn_fwd:
[----:B------:R-:W0:Y:S01]  /*0000*/  LDC R1, c[0x0][0x28] ;  /* 0x00000a00ff017b82 */ /* 0x000e220000000800 */
[----:B------:R-:W1:Y:S07]  /*0010*/  S2R R0, SR_CTAID.X ;  /* 0x0000000000007919 */ /* 0x000e6e0000002500 */
[----:B------:R-:W2:Y:S01]  /*0020*/  S2UR UR5, SR_CTAID.Y ;  /* 0x00000000000579c3 */ /* 0x000ea20000002600 */
[----:B------:R-:W-:Y:S01]  /*0030*/  ULDC.64 UR6, c[0x0][0x240] ;  /* 0x0000900000067ab9 */ /* 0x000fe20000000a00 */
[----:B------:R-:W-:Y:S01]  /*0040*/  ULDC.64 UR16, c[0x0][0x208] ;  /* 0x0000820000107ab9 */ /* 0x000fe20000000a00 */
[----:B------:R-:W3:Y:S01]  /*0050*/  S2R R29, SR_TID.X ;  /* 0x00000000001d7919 */ /* 0x000ee20000002100 */
[----:B0-----:R-:W-:-:S04]  /*0060*/  VIADD R1, R1, 0xffffffc0 ;  /* 0xffffffc001017836 */ /* 0x001fc80000000000 */
[----:B------:R-:W0:Y:S08]  /*0070*/  LDC R32, c[0x0][0x248] ;  /* 0x00009200ff207b82 */ /* 0x000e300000000800 */
[----:B------:R-:W4:Y:S01]  /*0080*/  LDC.64 R8, c[0x0][0x210] ;  /* 0x00008400ff087b82 */ /* 0x000f220000000a00 */
[----:B--2---:R-:W-:-:S04]  /*0090*/  UIMAD UR6, UR5, UR6, URZ ;  /* 0x00000006050672a4 */ /* 0x004fc8000f8e023f */
[----:B------:R-:W-:Y:S01]  /*00a0*/  USHF.L.U32 UR4, UR6, 0x1, URZ ;  /* 0x0000000106047899 */ /* 0x000fe2000800063f */
[----:B-1----:R-:W-:Y:S01]  /*00b0*/  IMAD.SHL.U32 R0, R0, 0x40, RZ ;  /* 0x0000004000007824 */ /* 0x002fe200078e00ff */
[----:B---3--:R-:W-:-:S04]  /*00c0*/  SHF.R.U32.HI R4, RZ, 0x6, R29 ;  /* 0x00000006ff047819 */ /* 0x008fc8000001161d */
[----:B------:R-:W-:Y:S02]  /*00d0*/  LOP3.LUT R252, R0, 0x3f, R29, 0xf8, !PT ;  /* 0x0000003f00fc7812 */ /* 0x000fe400078ef81d */
[----:B------:R-:W-:-:S03]  /*00e0*/  SGXT.U32 R4, R4, 0x1 ;  /* 0x000000010404781a */ /* 0x000fc60000000000 */
[----:B------:R-:W-:Y:S01]  /*00f0*/  IMAD R2, R252, UR7, RZ ;  /* 0x00000007fc027c24 */ /* 0x000fe2000f8e02ff */
[----:B------:R-:W-:Y:S01]  /*0100*/  UIMAD.WIDE UR6, UR6, 0x2, URZ ;  /* 0x00000002060678a5 */ /* 0x000fe2000f8e023f */
[----:B0-----:R-:W-:Y:S02]  /*0110*/  IMAD R5, R4, R32, RZ ;  /* 0x0000002004057224 */ /* 0x001fe400078e02ff */
[----:B------:R-:W-:Y:S02]  /*0120*/  IMAD.SHL.U32 R3, R2, 0x2, RZ ;  /* 0x0000000202037824 */ /* 0x000fe400078e00ff */
[----:B------:R-:W-:Y:S02]  /*0130*/  IMAD R7, R32, 0x2, R5 ;  /* 0x0000000220077824 */ /* 0x000fe400078e0205 */
[----:B------:R-:W-:Y:S01]  /*0140*/  IMAD.HI R2, R2, 0x2, RZ ;  /* 0x0000000202027827 */ /* 0x000fe200078e02ff */
[----:B----4-:R-:W-:-:S03]  /*0150*/  IADD3 R28, P0, P1, R3, UR4, R8 ;  /* 0x00000004031c7c10 */ /* 0x010fc6000f91e008 */
[----:B------:R-:W-:Y:S01]  /*0160*/  IMAD R8, R32, 0x2, R7 ;  /* 0x0000000220087824 */ /* 0x000fe200078e0207 */
[----:B------:R-:W-:Y:S02]  /*0170*/  IADD3.X R30, R2, UR7, R9, P0, P1 ;  /* 0x00000007021e7c10 */ /* 0x000fe400087e2409 */
[-C--:B------:R-:W-:Y:S01]  /*0180*/  LEA R2, P0, R5, R28.reuse, 0x1 ;  /* 0x0000001c05027211 */ /* 0x080fe200078008ff */
[C---:B------:R-:W-:Y:S01]  /*0190*/  IMAD R9, R32.reuse, 0x2, R8 ;  /* 0x0000000220097824 */ /* 0x040fe200078e0208 */
[----:B------:R-:W-:Y:S02]  /*01a0*/  LEA R4, P1, R7, R28, 0x1 ;  /* 0x0000001c07047211 */ /* 0x000fe400078208ff */
[----:B------:R-:W-:Y:S01]  /*01b0*/  LEA.HI.X.SX32 R3, R5, R30, 0x1, P0 ;  /* 0x0000001e05037211 */ /* 0x000fe200000f0eff */
[----:B------:R-:W-:Y:S01]  /*01c0*/  IMAD R11, R32, 0x2, R9 ;  /* 0x00000002200b7824 */ /* 0x000fe200078e0209 */
[----:B------:R-:W-:Y:S02]  /*01d0*/  LEA R6, P0, R8, R28, 0x1 ;  /* 0x0000001c08067211 */ /* 0x000fe400078008ff */
[-C--:B------:R-:W-:Y:S01]  /*01e0*/  LEA.HI.X.SX32 R5, R7, R30.reuse, 0x1, P1 ;  /* 0x0000001e07057211 */ /* 0x080fe200008f0eff */
[----:B------:R-:W-:Y:S01]  /*01f0*/  IMAD R12, R32, 0x2, R11 ;  /* 0x00000002200c7824 */ /* 0x000fe200078e020b */
[----:B------:R-:W-:Y:S01]  /*0200*/  LEA.HI.X.SX32 R7, R8, R30, 0x1, P0 ;  /* 0x0000001e08077211 */ /* 0x000fe200000f0eff */
[----:B------:R0:W2:Y:S01]  /*0210*/  LDG.E.U16 R18, desc[UR16][R2.64] ;  /* 0x0000001002127981 */ /* 0x0000a2000c1e1500 */
[----:B------:R-:W-:Y:S01]  /*0220*/  LEA R8, P0, R9, R28, 0x1 ;  /* 0x0000001c09087211 */ /* 0x000fe200078008ff */
[----:B------:R-:W-:-:S02]  /*0230*/  IMAD R13, R32, 0x2, R12 ;  /* 0x00000002200d7824 */ /* 0x000fc400078e020c */
[----:B------:R1:W3:Y:S01]  /*0240*/  LDG.E.U16 R19, desc[UR16][R4.64] ;  /* 0x0000001004137981 */ /* 0x0002e2000c1e1500 */
[----:B------:R-:W-:Y:S01]  /*0250*/  LEA.HI.X.SX32 R9, R9, R30, 0x1, P0 ;  /* 0x0000001e09097211 */ /* 0x000fe200000f0eff */
[----:B------:R-:W-:Y:S01]  /*0260*/  IMAD R14, R32, 0x2, R13 ;  /* 0x00000002200e7824 */ /* 0x000fe200078e020d */
[CC--:B------:R-:W-:Y:S01]  /*0270*/  LEA R10, P1, R11.reuse, R28.reuse, 0x1 ;  /* 0x0000001c0b0a7211 */ /* 0x0c0fe200078208ff */
[----:B------:R4:W5:Y:S01]  /*0280*/  LDG.E.U16 R20, desc[UR16][R6.64] ;  /* 0x0000001006147981 */ /* 0x000962000c1e1500 */
[C---:B0-----:R-:W-:Y:S02]  /*0290*/  LEA R2, P0, R12.reuse, R28, 0x1 ;  /* 0x0000001c0c027211 */ /* 0x041fe400078008ff */
[-C--:B------:R-:W-:Y:S01]  /*02a0*/  LEA.HI.X.SX32 R11, R11, R30.reuse, 0x1, P1 ;  /* 0x0000001e0b0b7211 */ /* 0x080fe200008f0eff */
[----:B------:R0:W5:Y:S01]  /*02b0*/  LDG.E.U16 R21, desc[UR16][R8.64] ;  /* 0x0000001008157981 */ /* 0x000162000c1e1500 */
[----:B------:R-:W-:Y:S01]  /*02c0*/  LEA.HI.X.SX32 R3, R12, R30, 0x1, P0 ;  /* 0x0000001e0c037211 */ /* 0x000fe200000f0eff */
[C---:B------:R-:W-:Y:S01]  /*02d0*/  IMAD R12, R32.reuse, 0x2, R14 ;  /* 0x00000002200c7824 */ /* 0x040fe200078e020e */
[C---:B-1----:R-:W-:Y:S01]  /*02e0*/  LEA R4, P0, R13.reuse, R28, 0x1 ;  /* 0x0000001c0d047211 */ /* 0x042fe200078008ff */
[----:B------:R1:W3:Y:S03]  /*02f0*/  LDG.E.U16 R22, desc[UR16][R10.64] ;  /* 0x000000100a167981 */ /* 0x0002e6000c1e1500 */
[----:B------:R-:W-:Y:S01]  /*0300*/  LEA.HI.X.SX32 R5, R13, R30, 0x1, P0 ;  /* 0x0000001e0d057211 */ /* 0x000fe200000f0eff */
[----:B------:R-:W-:Y:S01]  /*0310*/  IMAD R13, R32, 0x2, R12 ;  /* 0x00000002200d7824 */ /* 0x000fe200078e020c */
[-C--:B----4-:R-:W-:Y:S01]  /*0320*/  LEA R6, P0, R14, R28.reuse, 0x1 ;  /* 0x0000001c0e067211 */ /* 0x090fe200078008ff */
[----:B------:R4:W5:Y:S01]  /*0330*/  LDG.E.U16 R23, desc[UR16][R2.64] ;  /* 0x0000001002177981 */ /* 0x000962000c1e1500 */
[----:B0-----:R-:W-:Y:S01]  /*0340*/  LEA R8, P1, R12, R28, 0x1 ;  /* 0x0000001c0c087211 */ /* 0x001fe200078208ff */
[----:B------:R-:W-:Y:S01]  /*0350*/  IMAD R16, R32, 0x2, R13 ;  /* 0x0000000220107824 */ /* 0x000fe200078e020d */
[----:B------:R-:W-:Y:S01]  /*0360*/  LEA.HI.X.SX32 R7, R14, R30, 0x1, P0 ;  /* 0x0000001e0e077211 */ /* 0x000fe200000f0eff */
[----:B------:R0:W5:Y:S01]  /*0370*/  LDG.E.U16 R24, desc[UR16][R4.64] ;  /* 0x0000001004187981 */ /* 0x000162000c1e1500 */
[C---:B-1----:R-:W-:Y:S01]  /*0380*/  LEA R10, P0, R13.reuse, R28, 0x1 ;  /* 0x0000001c0d0a7211 */ /* 0x042fe200078008ff */
[----:B------:R-:W-:Y:S01]  /*0390*/  IMAD R17, R32, 0x2, R16 ;  /* 0x0000000220117824 */ /* 0x000fe200078e0210 */
[-C--:B------:R-:W-:Y:S01]  /*03a0*/  LEA.HI.X.SX32 R9, R12, R30.reuse, 0x1, P1 ;  /* 0x0000001e0c097211 */ /* 0x080fe200008f0eff */
[----:B------:R1:W5:Y:S02]  /*03b0*/  LDG.E.U16 R25, desc[UR16][R6.64] ;  /* 0x0000001006197981 */ /* 0x000364000c1e1500 */
[C---:B------:R-:W-:Y:S01]  /*03c0*/  IMAD R14, R32.reuse, 0x2, R17 ;  /* 0x00000002200e7824 */ /* 0x040fe200078e0211 */
[----:B------:R-:W-:Y:S01]  /*03d0*/  LEA.HI.X.SX32 R11, R13, R30, 0x1, P0 ;  /* 0x0000001e0d0b7211 */ /* 0x000fe200000f0eff */
[----:B------:R1:W5:Y:S02]  /*03e0*/  LDG.E.U16 R26, desc[UR16][R8.64] ;  /* 0x00000010081a7981 */ /* 0x000364000c1e1500 */
[----:B----4-:R-:W-:Y:S01]  /*03f0*/  IMAD R3, R32, 0x2, R14 ;  /* 0x0000000220037824 */ /* 0x010fe200078e020e */
[C---:B------:R-:W-:Y:S01]  /*0400*/  LEA R12, P0, R14.reuse, R28, 0x1 ;  /* 0x0000001c0e0c7211 */ /* 0x040fe200078008ff */
[----:B------:R4:W5:Y:S03]  /*0410*/  LDG.E.U16 R27, desc[UR16][R10.64] ;  /* 0x000000100a1b7981 */ /* 0x000966000c1e1500 */
[----:B------:R-:W-:Y:S01]  /*0420*/  LEA.HI.X.SX32 R13, R14, R30, 0x1, P0 ;  /* 0x0000001e0e0d7211 */ /* 0x000fe200000f0eff */
[----:B0-----:R-:W-:Y:S01]  /*0430*/  IMAD R5, R32, 0x2, R3 ;  /* 0x0000000220057824 */ /* 0x001fe200078e0203 */
[----:B------:R-:W-:-:S02]  /*0440*/  LEA R14, P1, R3, R28, 0x1 ;  /* 0x0000001c030e7211 */ /* 0x000fc400078208ff */
[C---:B------:R-:W-:Y:S01]  /*0450*/  LEA R2, P0, R16.reuse, R28, 0x1 ;  /* 0x0000001c10027211 */ /* 0x040fe200078008ff */
[----:B------:R-:W5:Y:S01]  /*0460*/  LDG.E.U16 R12, desc[UR16][R12.64] ;  /* 0x000000100c0c7981 */ /* 0x000f62000c1e1500 */
[-C--:B------:R-:W-:Y:S02]  /*0470*/  LEA.HI.X.SX32 R15, R3, R30.reuse, 0x1, P1 ;  /* 0x0000001e030f7211 */ /* 0x080fe400008f0eff */
[----:B------:R-:W-:Y:S01]  /*0480*/  LEA.HI.X.SX32 R3, R16, R30, 0x1, P0 ;  /* 0x0000001e10037211 */ /* 0x000fe200000f0eff */
[----:B------:R-:W-:Y:S01]  /*0490*/  IMAD R16, R32, 0x2, R5 ;  /* 0x0000000220107824 */ /* 0x000fe200078e0205 */
[-C--:B-1----:R-:W-:Y:S01]  /*04a0*/  LEA R6, P1, R5, R28.reuse, 0x1 ;  /* 0x0000001c05067211 */ /* 0x082fe200078208ff */
[----:B------:R-:W5:Y:S01]  /*04b0*/  LDG.E.U16 R14, desc[UR16][R14.64] ;  /* 0x000000100e0e7981 */ /* 0x000f62000c1e1500 */
[----:B------:R-:W-:Y:S02]  /*04c0*/  LEA R4, P0, R17, R28, 0x1 ;  /* 0x0000001c11047211 */ /* 0x000fe400078008ff */
[----:B------:R-:W-:Y:S01]  /*04d0*/  LEA.HI.X.SX32 R7, R5, R30, 0x1, P1 ;  /* 0x0000001e05077211 */ /* 0x000fe200008f0eff */
[----:B------:R-:W5:Y:S01]  /*04e0*/  LDG.E.U16 R2, desc[UR16][R2.64] ;  /* 0x0000001002027981 */ /* 0x000f62000c1e1500 */
[----:B------:R-:W-:-:S02]  /*04f0*/  LEA R8, P1, R16, R28, 0x1 ;  /* 0x0000001c10087211 */ /* 0x000fc400078208ff */
[-C--:B------:R-:W-:Y:S02]  /*0500*/  LEA.HI.X.SX32 R5, R17, R30.reuse, 0x1, P0 ;  /* 0x0000001e11057211 */ /* 0x080fe400000f0eff */
[----:B------:R-:W-:Y:S01]  /*0510*/  LEA.HI.X.SX32 R9, R16, R30, 0x1, P1 ;  /* 0x0000001e10097211 */ /* 0x000fe200008f0eff */
[----:B------:R0:W5:Y:S04]  /*0520*/  LDG.E.U16 R7, desc[UR16][R6.64] ;  /* 0x0000001006077981 */ /* 0x000168000c1e1500 */
[----:B------:R-:W5:Y:S04]  /*0530*/  LDG.E.U16 R4, desc[UR16][R4.64] ;  /* 0x0000001004047981 */ /* 0x000f68000c1e1500 */
[----:B------:R1:W5:Y:S01]  /*0540*/  LDG.E.U16 R8, desc[UR16][R8.64] ;  /* 0x0000001008087981 */ /* 0x000362000c1e1500 */
[----:B------:R-:W1:Y:S01]  /*0550*/  S2UR UR4, SR_CgaCtaId ;  /* 0x00000000000479c3 */ /* 0x000e620000008800 */
[----:B----4-:R-:W-:-:S02]  /*0560*/  LOP3.LUT R10, R29, 0x3f, RZ, 0xc0, !PT ;  /* 0x0000003f1d0a7812 */ /* 0x010fc400078ec0ff */
[----:B------:R-:W-:Y:S01]  /*0570*/  SHF.R.S32.HI R11, RZ, 0x6, R29 ;  /* 0x00000006ff0b7819 */ /* 0x000fe2000001141d */
[----:B------:R-:W-:Y:S02]  /*0580*/  VIADD R104, R0, 0x40 ;  /* 0x0000004000687836 */ /* 0x000fe40000000000 */
[----:B------:R-:W-:Y:S01]  /*0590*/  IMAD.SHL.U32 R10, R10, 0x2, RZ ;  /* 0x000000020a0a7824 */ /* 0x000fe200078e00ff */
[----:B------:R-:W-:Y:S01]  /*05a0*/  SGXT R11, R11, 0x1 ;  /* 0x000000010b0b781a */ /* 0x000fe20000000200 */
[----:B------:R-:W-:Y:S01]  /*05b0*/  UMOV UR10, 0x400 ;  /* 0x00000400000a7882 */ /* 0x000fe20000000000 */
[----:B------:R-:W-:Y:S02]  /*05c0*/  ISETP.GE.AND P0, PT, R104, 0x1, PT ;  /* 0x000000016800780c */ /* 0x000fe40003f06270 */
[----:B------:R-:W-:-:S04]  /*05d0*/  LOP3.LUT R11, R10, 0x90, R11, 0x78, !PT ;  /* 0x000000900a0b7812 */ /* 0x000fc800078e780b */
[C---:B0-----:R-:W-:Y:S02]  /*05e0*/  LOP3.LUT R6, R11.reuse, 0x20, RZ, 0x3c, !PT ;  /* 0x000000200b067812 */ /* 0x041fe400078e3cff */
[C---:B------:R-:W-:Y:S01]  /*05f0*/  LOP3.LUT R3, R11.reuse, 0x40, RZ, 0x3c, !PT ;  /* 0x000000400b037812 */ /* 0x040fe200078e3cff */
[----:B-1----:R-:W-:Y:S01]  /*0600*/  ULEA UR10, UR4, UR10, 0x18 ;  /* 0x0000000a040a7291 */ /* 0x002fe2000f8ec03f */
[----:B------:R-:W-:Y:S01]  /*0610*/  LOP3.LUT R9, R11, 0x60, RZ, 0x3c, !PT ;  /* 0x000000600b097812 */ /* 0x000fe200078e3cff */
[----:B------:R-:W-:Y:S01]  /*0620*/  IMAD.MOV.U32 R56, RZ, RZ, -0x800000 ;  /* 0xff800000ff387424 */ /* 0x000fe200078e00ff */
[----:B------:R-:W-:Y:S01]  /*0630*/  CS2R R88, SRZ ;  /* 0x0000000000587805 */ /* 0x000fe2000001ff00 */
[----:B------:R-:W-:Y:S01]  /*0640*/  IMAD.MOV.U32 R5, RZ, RZ, 0x3f800000 ;  /* 0x3f800000ff057424 */ /* 0x000fe200078e00ff */
[----:B------:R-:W-:Y:S01]  /*0650*/  CS2R R90, SRZ ;  /* 0x00000000005a7805 */ /* 0x000fe2000001ff00 */
[----:B------:R-:W-:Y:S01]  /*0660*/  IMAD.MOV.U32 R81, RZ, RZ, -0x800000 ;  /* 0xff800000ff517424 */ /* 0x000fe200078e00ff */
[----:B------:R-:W-:-:S02]  /*0670*/  CS2R R92, SRZ ;  /* 0x00000000005c7805 */ /* 0x000fc4000001ff00 */
[----:B------:R-:W-:Y:S02]  /*0680*/  CS2R R94, SRZ ;  /* 0x00000000005e7805 */ /* 0x000fe4000001ff00 */
[----:B------:R-:W-:Y:S02]  /*0690*/  CS2R R96, SRZ ;  /* 0x0000000000607805 */ /* 0x000fe4000001ff00 */
[----:B------:R-:W-:Y:S02]  /*06a0*/  CS2R R98, SRZ ;  /* 0x0000000000627805 */ /* 0x000fe4000001ff00 */
[----:B------:R-:W-:Y:S02]  /*06b0*/  CS2R R100, SRZ ;  /* 0x0000000000647805 */ /* 0x000fe4000001ff00 */
[----:B------:R-:W-:Y:S01]  /*06c0*/  CS2R R102, SRZ ;  /* 0x0000000000667805 */ /* 0x000fe2000001ff00 */
[----:B--2---:R-:W-:Y:S04]  /*06d0*/  STS.U16 [R11+UR10+0x2000], R18 ;  /* 0x002000120b007988 */ /* 0x004fe8000800040a */
[----:B---3--:R-:W-:Y:S04]  /*06e0*/  STS.U16 [R11+UR10+0x2400], R22 ;  /* 0x002400160b007988 */ /* 0x008fe8000800040a */
[----:B-----5:R-:W-:Y:S04]  /*06f0*/  STS.U16 [R11+UR10+0x2800], R26 ;  /* 0x0028001a0b007988 */ /* 0x020fe8000800040a */
[----:B------:R-:W-:Y:S04]  /*0700*/  STS.U16 [R11+UR10+0x2c00], R12 ;  /* 0x002c000c0b007988 */ /* 0x000fe8000800040a */
[----:B------:R-:W-:Y:S04]  /*0710*/  STS.U16 [R6+UR10+0x2100], R19 ;  /* 0x0021001306007988 */ /* 0x000fe8000800040a */
[----:B------:R-:W-:Y:S04]  /*0720*/  STS.U16 [R6+UR10+0x2500], R23 ;  /* 0x0025001706007988 */ /* 0x000fe8000800040a */
[----:B------:R-:W-:Y:S04]  /*0730*/  STS.U16 [R6+UR10+0x2900], R27 ;  /* 0x0029001b06007988 */ /* 0x000fe8000800040a */
[----:B------:R0:W-:Y:S04]  /*0740*/  STS.U16 [R6+UR10+0x2d00], R14 ;  /* 0x002d000e06007988 */ /* 0x0001e8000800040a */
[----:B------:R-:W-:Y:S04]  /*0750*/  STS.U16 [R3+UR10+0x2200], R20 ;  /* 0x0022001403007988 */ /* 0x000fe8000800040a */
[----:B------:R-:W-:Y:S04]  /*0760*/  STS.U16 [R3+UR10+0x2600], R24 ;  /* 0x0026001803007988 */ /* 0x000fe8000800040a */
[----:B------:R1:W-:Y:S04]  /*0770*/  STS.U16 [R3+UR10+0x2a00], R2 ;  /* 0x002a000203007988 */ /* 0x0003e8000800040a */
[----:B------:R2:W-:Y:S01]  /*0780*/  STS.U16 [R3+UR10+0x2e00], R7 ;  /* 0x002e000703007988 */ /* 0x0005e2000800040a */
[----:B0-----:R-:W-:-:S03]  /*0790*/  IMAD.MOV.U32 R6, RZ, RZ, 0x3f800000 ;  /* 0x3f800000ff067424 */ /* 0x001fc600078e00ff */
[----:B------:R2:W-:Y:S04]  /*07a0*/  STS.U16 [R9+UR10+0x2300], R21 ;  /* 0x0023001509007988 */ /* 0x0005e8000800040a */
[----:B------:R2:W-:Y:S01]  /*07b0*/  STS.U16 [R9+UR10+0x2700], R25 ;  /* 0x0027001909007988 */ /* 0x0005e2000800040a */
[----:B-1----:R-:W-:-:S03]  /*07c0*/  LOP3.LUT R2, R29, 0x7f, RZ, 0xc0, !PT ;  /* 0x0000007f1d027812 */ /* 0x002fc600078ec0ff */
[----:B------:R2:W-:Y:S04]  /*07d0*/  STS.U16 [R9+UR10+0x2b00], R4 ;  /* 0x002b000409007988 */ /* 0x0005e8000800040a */
[----:B------:R2:W-:Y:S01]  /*07e0*/  STS.U16 [R9+UR10+0x2f00], R8 ;  /* 0x002f000809007988 */ /* 0x0005e2000800040a */
[----:B------:R-:W-:Y:S05]  /*07f0*/  @!P0 BRA `(.L_x_0) ;  /* 0x0000004c000c8947 */ /* 0x000fea0003800000 */
[----:B--2---:R-:W0:Y:S01]  /*0800*/  LDC.64 R4, c[0x0][0x260] ;  /* 0x00009800ff047b82 */ /* 0x004e220000000a00 */
[----:B------:R-:W-:Y:S01]  /*0810*/  ULDC UR4, c[0x0][0x258] ;  /* 0x0000960000047ab9 */ /* 0x000fe20000000800 */
[----:B------:R-:W-:Y:S01]  /*0820*/  ULDC.64 UR6, c[0x0][0x218] ;  /* 0x0000860000067ab9 */ /* 0x000fe20000000a00 */
[----:B------:R-:W-:Y:S01]  /*0830*/  ULDC.64 UR8, c[0x0][0x220] ;  /* 0x0000880000087ab9 */ /* 0x000fe20000000a00 */
[----:B------:R-:W-:Y:S02]  /*0840*/  CS2R R88, SRZ ;  /* 0x0000000000587805 */ /* 0x000fe4000001ff00 */
[----:B------:R-:W-:Y:S02]  /*0850*/  CS2R R90, SRZ ;  /* 0x00000000005a7805 */ /* 0x000fe4000001ff00 */
[----:B------:R-:W-:Y:S02]  /*0860*/  CS2R R92, SRZ ;  /* 0x00000000005c7805 */ /* 0x000fe4000001ff00 */
[----:B------:R-:W-:Y:S01]  /*0870*/  CS2R R94, SRZ ;  /* 0x00000000005e7805 */ /* 0x000fe2000001ff00 */
[----:B------:R-:W1:Y:S01]  /*0880*/  LDC.64 R16, c[0x0][0x250] ;  /* 0x00009400ff107b82 */ /* 0x000e620000000a00 */
[----:B------:R-:W-:-:S02]  /*0890*/  CS2R R96, SRZ ;  /* 0x0000000000607805 */ /* 0x000fc4000001ff00 */
[----:B------:R-:W-:Y:S02]  /*08a0*/  CS2R R98, SRZ ;  /* 0x0000000000627805 */ /* 0x000fe4000001ff00 */
[----:B------:R-:W-:Y:S02]  /*08b0*/  CS2R R100, SRZ ;  /* 0x0000000000647805 */ /* 0x000fe4000001ff00 */
[----:B------:R-:W-:Y:S01]  /*08c0*/  CS2R R102, SRZ ;  /* 0x0000000000667805 */ /* 0x000fe2000001ff00 */
[----:B------:R-:W-:Y:S01]  /*08d0*/  UMOV UR12, 0x80 ;  /* 0x00000080000c7882 */ /* 0x000fe20000000000 */
[----:B------:R-:W-:Y:S01]  /*08e0*/  UMOV UR13, 0x40000040 ;  /* 0x40000040000d7882 */ /* 0x000fe20000000000 */
[----:B------:R-:W-:Y:S01]  /*08f0*/  UMOV UR14, 0xfffffffe ;  /* 0xfffffffe000e7882 */ /* 0x000fe20000000000 */
[----:B------:R-:W2:Y:S01]  /*0900*/  LDC R71, c[0x0][0x268] ;  /* 0x00009a00ff477b82 */ /* 0x000ea20000000800 */
[----:B------:R-:W-:Y:S01]  /*0910*/  UMOV UR15, 0x7fffffdf ;  /* 0x7fffffdf000f7882 */ /* 0x000fe20000000000 */
[----:B------:R-:W-:Y:S01]  /*0920*/  ULDC UR11, c[0x0][0x238] ;  /* 0x00008e00000b7ab9 */ /* 0x000fe20000000800 */
[----:B0-----:R-:W-:Y:S01]  /*0930*/  IMAD.MOV.U32 R3, RZ, RZ, R4 ;  /* 0x000000ffff037224 */ /* 0x001fe200078e0004 */
[----:B------:R-:W-:Y:S01]  /*0940*/  SHF.R.U32.HI R4, RZ, 0x5, R29 ;  /* 0x00000005ff047819 */ /* 0x000fe2000001161d */
[----:B------:R-:W-:Y:S01]  /*0950*/  IMAD R11, R2, R5, RZ ;  /* 0x00000005020b7224 */ /* 0x000fe200078e02ff */
[----:B------:R-:W-:Y:S01]  /*0960*/  LOP3.LUT R2, R29, 0x60, RZ, 0xc0, !PT ;  /* 0x000000601d027812 */ /* 0x000fe200078ec0ff */
[----:B------:R-:W-:Y:S01]  /*0970*/  IMAD R3, R3, UR5, RZ ;  /* 0x0000000503037c24 */ /* 0x000fe2000f8e02ff */
[----:B------:R-:W-:Y:S01]  /*0980*/  SGXT.U32 R4, R4, 0x2 ;  /* 0x000000020404781a */ /* 0x000fe20000000000 */
[----:B------:R0:W-:Y:S01]  /*0990*/  STL [R1+0x38], R5 ;  /* 0x0000380501007387 */ /* 0x0001e20000100800 */
[----:B------:R-:W-:-:S02]  /*09a0*/  IMAD.SHL.U32 R131, R11, 0x2, RZ ;  /* 0x000000020b837824 */ /* 0x000fc400078e00ff */
[----:B-1----:R-:W-:Y:S02]  /*09b0*/  IMAD R16, R16, UR5, RZ ;  /* 0x0000000510107c24 */ /* 0x002fe4000f8e02ff */
[----:B------:R-:W-:Y:S01]  /*09c0*/  IMAD R8, R4, R17, RZ ;  /* 0x0000001104087224 */ /* 0x000fe200078e02ff */
[----:B------:R-:W-:Y:S01]  /*09d0*/  LOP3.LUT R4, R29, 0x1f, RZ, 0xc0, !PT ;  /* 0x0000001f1d047812 */ /* 0x000fe200078ec0ff */
[----:B------:R-:W-:Y:S01]  /*09e0*/  IMAD.SHL.U32 R130, R3, 0x2, RZ ;  /* 0x0000000203827824 */ /* 0x000fe200078e00ff */
[----:B------:R-:W-:Y:S01]  /*09f0*/  SHF.R.U32.HI R29, RZ, 0x2, R29 ;  /* 0x00000002ff1d7819 */ /* 0x000fe2000001161d */
[----:B------:R-:W-:Y:S01]  /*0a00*/  IMAD R10, R17, 0x4, R8 ;  /* 0x00000004110a7824 */ /* 0x000fe200078e0208 */
[----:B0-----:R-:W-:Y:S01]  /*0a10*/  SHF.R.U32.HI R5, RZ, 0x1, R2 ;  /* 0x00000001ff057819 */ /* 0x001fe20000011602 */
[----:B------:R-:W-:Y:S01]  /*0a20*/  IMAD R4, R4, UR4, RZ ;  /* 0x0000000404047c24 */ /* 0x000fe2000f8e02ff */
[----:B------:R-:W-:Y:S01]  /*0a30*/  SGXT.U32 R2, R29, 0x3 ;  /* 0x000000031d02781a */ /* 0x000fe20000000000 */
[----:B------:R-:W-:Y:S01]  /*0a40*/  IMAD R12, R17, 0x4, R10 ;  /* 0x00000004110c7824 */ /* 0x000fe200078e020a */
[----:B------:R-:W-:Y:S01]  /*0a50*/  IADD3 R130, P2, P3, R131, UR8, R130 ;  /* 0x0000000883827c10 */ /* 0x000fe2000fb5e082 */
[----:B------:R-:W-:Y:S01]  /*0a60*/  IMAD.HI R9, R3, 0x2, RZ ;  /* 0x0000000203097827 */ /* 0x000fe200078e02ff */
[----:B------:R-:W-:Y:S01]  /*0a70*/  LOP3.LUT R2, R0, R5, R2, 0xfe, !PT ;  /* 0x0000000500027212 */ /* 0x000fe200078efe02 */
[----:B------:R-:W-:Y:S01]  /*0a80*/  USHF.R.U32.HI UR8, URZ, 0x4, UR10 ;  /* 0x000000043f087899 */ /* 0x000fe2000801160a */
[----:B------:R-:W-:Y:S01]  /*0a90*/  MOV R5, 0x3f800000 ;  /* 0x3f80000000057802 */ /* 0x000fe20000000f00 */
[C---:B------:R-:W-:Y:S01]  /*0aa0*/  IMAD R14, R17.reuse, 0x4, R12 ;  /* 0x00000004110e7824 */ /* 0x040fe200078e020c */
[----:B------:R-:W-:Y:S01]  /*0ab0*/  UMOV UR4, URZ ;  /* 0x0000003f00047c82 */ /* 0x000fe20008000000 */
[----:B------:R-:W-:Y:S01]  /*0ac0*/  IMAD.SHL.U32 R6, R4, 0x2, RZ ;  /* 0x0000000204067824 */ /* 0x000fe200078e00ff */
[----:B------:R-:W-:Y:S01]  /*0ad0*/  USGXT.U32 UR8, UR8, 0xe ;  /* 0x0000000e0808789a */ /* 0x000fe20008000000 */
[----:B------:R-:W-:-:S02]  /*0ae0*/  IMAD R18, R17, 0x4, R14 ;  /* 0x0000000411127824 */ /* 0x000fc400078e020e */
[----:B------:R-:W-:Y:S01]  /*0af0*/  IMAD.SHL.U32 R3, R16, 0x2, RZ ;  /* 0x0000000210037824 */ /* 0x000fe200078e00ff */
[----:B------:R-:W-:Y:S01]  /*0b00*/  UIADD3 UR18, UP0, UR8, 0x2, URZ ;  /* 0x0000000208127890 */ /* 0x000fe2000ff1e03f */
[C---:B------:R-:W-:Y:S02]  /*0b10*/  IMAD R20, R17.reuse, 0x4, R18 ;  /* 0x0000000411147824 */ /* 0x040fe400078e0212 */
[----:B------:R-:W-:Y:S01]  /*0b20*/  IMAD.HI R7, R4, 0x2, RZ ;  /* 0x0000000204077827 */ /* 0x000fe200078e02ff */
[----:B------:R-:W-:Y:S01]  /*0b30*/  IADD3 R3, P0, P1, R6, UR6, R3 ;  /* 0x0000000606037c10 */ /* 0x000fe2000f91e003 */
[----:B------:R-:W-:Y:S02]  /*0b40*/  UIADD3 UR6, UR10, 0x2000, URZ ;  /* 0x000020000a067890 */ /* 0x000fe4000fffe03f */
[----:B------:R-:W-:Y:S01]  /*0b50*/  IMAD R22, R17, 0x4, R20 ;  /* 0x0000000411167824 */ /* 0x000fe200078e0214 */
[----:B------:R-:W-:Y:S01]  /*0b60*/  UIADD3.X UR19, UR4, 0x40000040, URZ, UP0, !UPT ;  /* 0x4000004004137890 */ /* 0x000fe200087fe43f */
[----:B------:R-:W-:Y:S01]  /*0b70*/  IMAD.HI R16, R16, 0x2, RZ ;  /* 0x0000000210107827 */ /* 0x000fe200078e02ff */
[----:B------:R-:W-:-:S02]  /*0b80*/  USHF.R.U32.HI UR6, URZ, 0x4, UR6 ;  /* 0x000000043f067899 */ /* 0x000fc40008011606 */
[----:B------:R-:W-:Y:S01]  /*0b90*/  UIADD3.64 UR22, UR18, 0x2, URZ ;  /* 0x0000000212167897 */ /* 0x000fe2000fffe03f */
[----:B------:R-:W-:Y:S01]  /*0ba0*/  IMAD R24, R17, 0x4, R22 ;  /* 0x0000000411187824 */ /* 0x000fe200078e0216 */
[----:B------:R-:W-:Y:S01]  /*0bb0*/  IADD3.X R7, R7, UR7, R16, P0, P1 ;  /* 0x0000000707077c10 */ /* 0x000fe200087e2410 */
[----:B------:R-:W-:Y:S01]  /*0bc0*/  IMAD.HI R30, R11, 0x2, RZ ;  /* 0x000000020b1e7827 */ /* 0x000fe200078e02ff */
[C---:B------:R-:W-:Y:S01]  /*0bd0*/  LEA R104, P0, R8.reuse, R3, 0x1 ;  /* 0x0000000308687211 */ /* 0x040fe200078008ff */
[----:B------:R-:W-:Y:S01]  /*0be0*/  USGXT.U32 UR6, UR6, 0xe ;  /* 0x0000000e0606789a */ /* 0x000fe20008000000 */
[----:B------:R-:W-:Y:S01]  /*0bf0*/  LEA R26, R17, R24, 0x2 ;  /* 0x00000018111a7211 */ /* 0x000fe200078e10ff */
[C---:B--2---:R-:W-:Y:S01]  /*0c00*/  IMAD R173, R71.reuse, 0x22, RZ ;  /* 0x0000002247ad7824 */ /* 0x044fe200078e02ff */
[----:B------:R-:W-:Y:S01]  /*0c10*/  LEA.HI.X.SX32 R105, R8, R7, 0x1, P0 ;  /* 0x0000000708697211 */ /* 0x000fe200000f0eff */
[----:B------:R-:W-:Y:S01]  /*0c20*/  IMAD R175, R71, 0x24, RZ ;  /* 0x0000002447af7824 */ /* 0x000fe200078e02ff */
[-C--:B------:R-:W-:Y:S01]  /*0c30*/  LEA R108, P1, R10, R3.reuse, 0x1 ;  /* 0x000000030a6c7211 */ /* 0x080fe200078208ff */
[C---:B------:R-:W-:Y:S01]  /*0c40*/  IMAD R28, R17.reuse, 0x4, R26 ;  /* 0x00000004111c7824 */ /* 0x040fe200078e021a */
[----:B------:R-:W-:Y:S01]  /*0c50*/  IADD3.X R131, R30, UR9, R9, P2, P3 ;  /* 0x000000091e837c10 */ /* 0x000fe200097e6409 */
[----:B------:R0:W-:Y:S01]  /*0c60*/  STL.64 [R1+0x30], R104 ;  /* 0x0000306801007387 */ /* 0x0001e20000100a00 */
[----:B------:R-:W-:Y:S01]  /*0c70*/  LEA R106, P0, R12, R3, 0x1 ;  /* 0x000000030c6a7211 */ /* 0x000fe200078008ff */
[----:B------:R-:W-:Y:S01]  /*0c80*/  IMAD R4, R17, 0x4, R28 ;  /* 0x0000000411047824 */ /* 0x000fe200078e021c */
[-C--:B------:R-:W-:Y:S01]  /*0c90*/  LEA.HI.X.SX32 R109, R10, R7.reuse, 0x1, P1 ;  /* 0x000000070a6d7211 */ /* 0x080fe200008f0eff */
[----:B------:R-:W-:Y:S01]  /*0ca0*/  IMAD R41, R71, 0x11, RZ ;  /* 0x0000001147297824 */ /* 0x000fe200078e02ff */
[----:B------:R-:W-:Y:S01]  /*0cb0*/  LEA.HI.X.SX32 R107, R12, R7, 0x1, P0 ;  /* 0x000000070c6b7211 */ /* 0x000fe200000f0eff */
[----:B------:R-:W-:Y:S01]  /*0cc0*/  IMAD R6, R17, 0x4, R4 ;  /* 0x0000000411067824 */ /* 0x000fe200078e0204 */
[-C--:B------:R-:W-:Y:S01]  /*0cd0*/  IADD3 R172, P5, R173, R130.reuse, RZ ;  /* 0x00000082adac7210 */ /* 0x080fe20007fbe0ff */
[----:B------:R1:W-:Y:S01]  /*0ce0*/  STL.64 [R1+0x28], R108 ;  /* 0x0000286c01007387 */ /* 0x0003e20000100a00 */
[----:B------:R-:W-:Y:S01]  /*0cf0*/  IMAD R43, R71, 0x12, RZ ;  /* 0x00000012472b7824 */ /* 0x000fe200078e02ff */
[----:B------:R-:W-:Y:S01]  /*0d00*/  UMOV UR9, URZ ;  /* 0x0000003f00097c82 */ /* 0x000fe20008000000 */
[----:B------:R-:W-:Y:S01]  /*0d10*/  IMAD R0, R17, 0x4, R6 ;  /* 0x0000000411007824 */ /* 0x000fe200078e0206 */
[C---:B0-----:R-:W-:Y:S01]  /*0d20*/  LEA R104, P2, R14.reuse, R3, 0x1 ;  /* 0x000000030e687211 */ /* 0x041fe200078408ff */
[----:B------:R0:W-:Y:S01]  /*0d30*/  STL.64 [R1+0x20], R106 ;  /* 0x0000206a01007387 */ /* 0x0001e20000100a00 */
[----:B------:R-:W-:Y:S01]  /*0d40*/  IMAD R47, R71, 0x14, RZ ;  /* 0x00000014472f7824 */ /* 0x000fe200078e02ff */
[----:B------:R-:W-:Y:S01]  /*0d50*/  LEA.HI.X.SX32 R173, R41, R131, 0x1, P5 ;  /* 0x0000008329ad7211 */ /* 0x000fe200028f0eff */
[----:B------:R-:W-:Y:S01]  /*0d60*/  IMAD R16, R17, 0x4, R0 ;  /* 0x0000000411107824 */ /* 0x000fe200078e0200 */
[----:B------:R-:W-:Y:S01]  /*0d70*/  LEA.HI.X.SX32 R105, R14, R7, 0x1, P2 ;  /* 0x000000070e697211 */ /* 0x000fe200010f0eff */
[----:B------:R-:W-:Y:S01]  /*0d80*/  IMAD R187, R71, 0x2e, RZ ;  /* 0x0000002e47bb7824 */ /* 0x000fe200078e02ff */
[----:B------:R-:W-:Y:S01]  /*0d90*/  UMOV UR7, URZ ;  /* 0x0000003f00077c82 */ /* 0x000fe20008000000 */
[----:B------:R-:W-:Y:S01]  /*0da0*/  IMAD R8, R17, 0x4, R16 ;  /* 0x0000000411087824 */ /* 0x000fe200078e0210 */
[-C--:B-1----:R-:W-:Y:S01]  /*0db0*/  LEA R108, P0, R18, R3.reuse, 0x1 ;  /* 0x00000003126c7211 */ /* 0x082fe200078008ff */
[----:B------:R1:W-:Y:S01]  /*0dc0*/  STL.64 [R1+0x18], R104 ;  /* 0x0000186801007387 */ /* 0x0003e20000100a00 */
[----:B------:R-:W-:Y:S01]  /*0dd0*/  IMAD R27, R71, 0xa, RZ ;  /* 0x0000000a471b7824 */ /* 0x000fe200078e02ff */
[-C--:B------:R-:W-:Y:S01]  /*0de0*/  IADD3 R186, P5, R187, R130.reuse, RZ ;  /* 0x00000082bbba7210 */ /* 0x080fe20007fbe0ff */
[----:B------:R-:W-:Y:S01]  /*0df0*/  IMAD R10, R17, 0x4, R8 ;  /* 0x00000004110a7824 */ /* 0x000fe200078e0208 */
[----:B0-----:R-:W-:Y:S01]  /*0e00*/  LEA R106, P1, R20, R3, 0x1 ;  /* 0x00000003146a7211 */ /* 0x001fe200078208ff */
[----:B------:R-:W-:Y:S01]  /*0e10*/  IMAD R53, R71, 0x17, RZ ;  /* 0x0000001747357824 */ /* 0x000fe200078e02ff */
[-C--:B------:R-:W-:Y:S01]  /*0e20*/  LEA.HI.X.SX32 R109, R18, R7.reuse, 0x1, P0 ;  /* 0x00000007126d7211 */ /* 0x080fe200000f0eff */
[----:B------:R-:W-:Y:S01]  /*0e30*/  IMAD R12, R17, 0x4, R10 ;  /* 0x00000004110c7824 */ /* 0x000fe200078e020a */
[----:B------:R-:W-:Y:S01]  /*0e40*/  LEA.HI.X.SX32 R107, R20, R7, 0x1, P1 ;  /* 0x00000007146b7211 */ /* 0x000fe200008f0eff */
[----:B------:R-:W-:Y:S01]  /*0e50*/  IMAD R179, R71, 0x28, RZ ;  /* 0x0000002847b37824 */ /* 0x000fe200078e02ff */
[-C--:B------:R-:W-:Y:S01]  /*0e60*/  LEA R250, P0, R24, R3.reuse, 0x1 ;  /* 0x0000000318fa7211 */ /* 0x080fe200078008ff */
[----:B------:R-:W-:Y:S01]  /*0e70*/  IMAD R14, R17, 0x4, R12 ;  /* 0x00000004110e7824 */ /* 0x000fe200078e020c */
[-C--:B-1----:R-:W-:Y:S01]  /*0e80*/  LEA R104, P2, R22, R3.reuse, 0x1 ;  /* 0x0000000316687211 */ /* 0x082fe200078408ff */
[----:B------:R-:W-:Y:S01]  /*0e90*/  IMAD R181, R71, 0x2a, RZ ;  /* 0x0000002a47b57824 */ /* 0x000fe200078e02ff */
[----:B------:R-:W-:Y:S01]  /*0ea0*/  LEA R248, P1, R26, R3, 0x1 ;  /* 0x000000031af87211 */ /* 0x000fe200078208ff */
[----:B------:R-:W-:Y:S01]  /*0eb0*/  IMAD R18, R17, 0x4, R14 ;  /* 0x0000000411127824 */ /* 0x000fe200078e020e */
[----:B------:R-:W-:Y:S01]  /*0ec0*/  LEA.HI.X.SX32 R105, R22, R7, 0x1, P2 ;  /* 0x0000000716697211 */ /* 0x000fe200010f0eff */
[----:B------:R-:W-:Y:S01]  /*0ed0*/  IMAD R51, R71, 0x16, RZ ;  /* 0x0000001647337824 */ /* 0x000fe200078e02ff */
[----:B------:R-:W-:Y:S01]  /*0ee0*/  LEA R240, P2, R28, R3, 0x1 ;  /* 0x000000031cf07211 */ /* 0x000fe200078408ff */
[----:B------:R-:W-:Y:S01]  /*0ef0*/  IMAD R20, R17, 0x4, R18 ;  /* 0x0000000411147824 */ /* 0x000fe200078e0212 */
[-C--:B------:R-:W-:Y:S01]  /*0f00*/  LEA.HI.X.SX32 R251, R24, R7.reuse, 0x1, P0 ;  /* 0x0000000718fb7211 */ /* 0x080fe200000f0eff */
[----:B------:R-:W-:Y:S01]  /*0f10*/  IMAD R185, R71, 0x2c, RZ ;  /* 0x0000002c47b97824 */ /* 0x000fe200078e02ff */
[----:B------:R-:W-:Y:S01]  /*0f20*/  LEA.HI.X.SX32 R241, R28, R7, 0x1, P2 ;  /* 0x000000071cf17211 */ /* 0x000fe200010f0eff */
[----:B------:R-:W-:Y:S01]  /*0f30*/  IMAD R22, R17, 0x4, R20 ;  /* 0x0000000411167824 */ /* 0x000fe200078e0214 */
[-C--:B------:R-:W-:Y:S01]  /*0f40*/  LEA R132, P2, R0, R3.reuse, 0x1 ;  /* 0x0000000300847211 */ /* 0x080fe200078408ff */
[C---:B------:R-:W-:Y:S01]  /*0f50*/  IMAD R55, R71.reuse, 0x18, RZ ;  /* 0x0000001847377824 */ /* 0x040fe200078e02ff */
[----:B------:R-:W-:Y:S01]  /*0f60*/  LEA R238, P0, R4, R3, 0x1 ;  /* 0x0000000304ee7211 */ /* 0x000fe200078008ff */
[----:B------:R-:W-:Y:S01]  /*0f70*/  IMAD R23, R71, 0x9, RZ ;  /* 0x0000000947177824 */ /* 0x000fe200078e02ff */
[-C--:B------:R-:W-:Y:S01]  /*0f80*/  LEA.HI.X.SX32 R133, R0, R7.reuse, 0x1, P2 ;  /* 0x0000000700857211 */ /* 0x080fe200010f0eff */
[----:B------:R-:W-:Y:S01]  /*0f90*/  IMAD R0, R17, 0x4, R22 ;  /* 0x0000000411007824 */ /* 0x000fe200078e0216 */
[----:B------:R-:W-:Y:S01]  /*0fa0*/  LEA.HI.X.SX32 R249, R26, R7, 0x1, P1 ;  /* 0x000000071af97211 */ /* 0x000fe200008f0eff */
[C---:B------:R-:W-:Y:S01]  /*0fb0*/  IMAD R49, R71.reuse, 0x15, RZ ;  /* 0x0000001547317824 */ /* 0x040fe200078e02ff */
[----:B------:R-:W-:Y:S01]  /*0fc0*/  LEA R222, P1, R6, R3, 0x1 ;  /* 0x0000000306de7211 */ /* 0x000fe200078208ff */
[----:B------:R-:W-:Y:S01]  /*0fd0*/  IMAD R29, R71, 0xb, RZ ;  /* 0x0000000b471d7824 */ /* 0x000fe200078e02ff */
[-C--:B------:R-:W-:Y:S01]  /*0fe0*/  LEA.HI.X.SX32 R239, R4, R7.reuse, 0x1, P0 ;  /* 0x0000000704ef7211 */ /* 0x080fe200000f0eff */
[----:B------:R-:W-:Y:S01]  /*0ff0*/  IMAD R4, R17, 0x4, R0 ;  /* 0x0000000411047824 */ /* 0x000fe200078e0200 */
[----:B------:R-:W-:Y:S01]  /*1000*/  LEA.HI.X.SX32 R223, R6, R7, 0x1, P1 ;  /* 0x0000000706df7211 */ /* 0x000fe200008f0eff */
[----:B------:R-:W-:Y:S01]  /*1010*/  IMAD R31, R71, 0xc, RZ ;  /* 0x0000000c471f7824 */ /* 0x000fe200078e02ff */
[-C--:B------:R-:W-:Y:S01]  /*1020*/  LEA R136, P1, R8, R3.reuse, 0x1 ;  /* 0x0000000308887211 */ /* 0x080fe200078208ff */
[----:B------:R-:W-:Y:S01]  /*1030*/  IMAD R6, R17, 0x4, R4 ;  /* 0x0000000411067824 */ /* 0x000fe200078e0204 */
[-C--:B------:R-:W-:Y:S01]  /*1040*/  LEA R138, P2, R10, R3.reuse, 0x1 ;  /* 0x000000030a8a7211 */ /* 0x080fe200078408ff */
[C---:B------:R-:W-:Y:S01]  /*1050*/  IMAD R177, R71.reuse, 0x26, RZ ;  /* 0x0000002647b17824 */ /* 0x040fe200078e02ff */
[----:B------:R-:W-:Y:S01]  /*1060*/  LEA R134, P0, R16, R3, 0x1 ;  /* 0x0000000310867211 */ /* 0x000fe200078008ff */
[----:B------:R-:W-:Y:S01]  /*1070*/  IMAD R19, R71, 0x6, RZ ;  /* 0x0000000647137824 */ /* 0x000fe200078e02ff */
[-C--:B------:R-:W-:Y:S01]  /*1080*/  LEA.HI.X.SX32 R137, R8, R7.reuse, 0x1, P1 ;  /* 0x0000000708897211 */ /* 0x080fe200008f0eff */
        /* <DEDUP_REMOVED lines=8> */
[C---:B------:R-:W-:Y:S01]  /*1110*/  IMAD R201, R71.reuse, 0x36, RZ ;  /* 0x0000003647c97824 */ /* 0x040fe200078e02ff */
[-C--:B------:R-:W-:Y:S01]  /*1120*/  LEA.HI.X.SX32 R145, R18, R7.reuse, 0x1, P2 ;  /* 0x0000000712917211 */ /* 0x080fe200010f0eff */
[----:B------:R-:W-:Y:S01]  /*1130*/  IMAD R45, R71, 0x13, RZ ;  /* 0x00000013472d7824 */ /* 0x000fe200078e02ff */
[----:B------:R-:W-:Y:S01]  /*1140*/  LEA.HI.X.SX32 R141, R12, R7, 0x1, P0 ;  /* 0x000000070c8d7211 */ /* 0x000fe200000f0eff */
[----:B------:R-:W-:Y:S01]  /*1150*/  IMAD R12, R17, 0x4, R10 ;  /* 0x00000004110c7824 */ /* 0x000fe200078e020a */
[-C--:B------:R-:W-:Y:S01]  /*1160*/  LEA R150, P2, R0, R3.reuse, 0x1 ;  /* 0x0000000300967211 */ /* 0x080fe200078408ff */
[C---:B------:R-:W-:Y:S01]  /*1170*/  IMAD R15, R71.reuse, 0x5, RZ ;  /* 0x00000005470f7824 */ /* 0x040fe200078e02ff */
[-C--:B------:R-:W-:Y:S01]  /*1180*/  LEA R142, P1, R14, R3.reuse, 0x1 ;  /* 0x000000030e8e7211 */ /* 0x080fe200078208ff */
[C---:B------:R-:W-:Y:S01]  /*1190*/  IMAD R11, R71.reuse, 0x3, RZ ;  /* 0x00000003470b7824 */ /* 0x040fe200078e02ff */
[----:B------:R-:W-:Y:S01]  /*11a0*/  LEA R146, P0, R20, R3, 0x1 ;  /* 0x0000000314927211 */ /* 0x000fe200078008ff */
[----:B------:R-:W-:Y:S01]  /*11b0*/  IMAD R33, R71, 0xd, RZ ;  /* 0x0000000d47217824 */ /* 0x000fe200078e02ff */
[-C--:B------:R-:W-:Y:S01]  /*11c0*/  LEA.HI.X.SX32 R151, R0, R7.reuse, 0x1, P2 ;  /* 0x0000000700977211 */ /* 0x080fe200010f0eff */
[----:B------:R-:W-:Y:S01]  /*11d0*/  IMAD R0, R17, 0x4, R12 ;  /* 0x0000000411007824 */ /* 0x000fe200078e020c */
[----:B------:R-:W-:Y:S01]  /*11e0*/  LEA.HI.X.SX32 R143, R14, R7, 0x1, P1 ;  /* 0x000000070e8f7211 */ /* 0x000fe200008f0eff */
[----:B------:R-:W-:Y:S01]  /*11f0*/  IMAD R61, R71, 0x1b, RZ ;  /* 0x0000001b473d7824 */ /* 0x000fe200078e02ff */
[----:B------:R-:W-:Y:S01]  /*1200*/  LEA R148, P1, R22, R3, 0x1 ;  /* 0x0000000316947211 */ /* 0x000fe200078208ff */
[----:B------:R-:W-:Y:S01]  /*1210*/  IMAD R14, R17, 0x4, R0 ;  /* 0x00000004110e7824 */ /* 0x000fe200078e0200 */
[----:B------:R-:W-:Y:S01]  /*1220*/  LEA.HI.X.SX32 R147, R20, R7, 0x1, P0 ;  /* 0x0000000714937211 */ /* 0x000fe200000f0eff */
[C---:B------:R-:W-:Y:S01]  /*1230*/  IMAD R193, R71.reuse, 0x30, RZ ;  /* 0x0000003047c17824 */ /* 0x040fe200078e02ff */
[----:B------:R-:W-:Y:S01]  /*1240*/  LEA R152, P0, R4, R3, 0x1 ;  /* 0x0000000304987211 */ /* 0x000fe200078008ff */
[C---:B------:R-:W-:Y:S01]  /*1250*/  IMAD R195, R71.reuse, 0x32, RZ ;  /* 0x0000003247c37824 */ /* 0x040fe200078e02ff */
[----:B------:R-:W-:Y:S01]  /*1260*/  LEA.HI.X.SX32 R149, R22, R7, 0x1, P1 ;  /* 0x0000000716957211 */ /* 0x000fe200008f0eff */
[C---:B------:R-:W-:Y:S01]  /*1270*/  IMAD R35, R71.reuse, 0xe, RZ ;  /* 0x0000000e47237824 */ /* 0x040fe200078e02ff */
        /* <DEDUP_REMOVED lines=11> */
[----:B------:R-:W-:Y:S01]  /*1330*/  IMAD R67, R71, 0x1e, RZ ;  /* 0x0000001e47437824 */ /* 0x000fe200078e02ff */
[----:B------:R-:W-:Y:S01]  /*1340*/  LEA R160, P1, R12, R3, 0x1 ;  /* 0x000000030ca07211 */ /* 0x000fe200078208ff */
[----:B------:R0:W-:Y:S01]  /*1350*/  STL.64 [R1+0x10], R108 ;  /* 0x0000106c01007387 */ /* 0x0001e20000100a00 */
[-C--:B------:R-:W-:Y:S01]  /*1360*/  LEA.HI.X.SX32 R163, R0, R7.reuse, 0x1, P2 ;  /* 0x0000000700a37211 */ /* 0x080fe200010f0eff */
[----:B------:R-:W-:Y:S01]  /*1370*/  IMAD R0, R17, 0x4, R6 ;  /* 0x0000000411007824 */ /* 0x000fe200078e0206 */
[----:B------:R-:W-:Y:S01]  /*1380*/  LEA.HI.X.SX32 R161, R12, R7, 0x1, P1 ;  /* 0x000000070ca17211 */ /* 0x000fe200008f0eff */
[C---:B------:R-:W-:Y:S01]  /*1390*/  IMAD R57, R71.reuse, 0x19, RZ ;  /* 0x0000001947397824 */ /* 0x040fe200078e02ff */
[-C--:B------:R-:W-:Y:S01]  /*13a0*/  LEA R158, P0, R10, R3.reuse, 0x1 ;  /* 0x000000030a9e7211 */ /* 0x080fe200078008ff */
[C---:B------:R-:W-:Y:S01]  /*13b0*/  IMAD R21, R71.reuse, 0x7, RZ ;  /* 0x0000000747157824 */ /* 0x040fe200078e02ff */
[-C--:B------:R-:W-:Y:S01]  /*13c0*/  LEA R170, P3, R0, R3.reuse, 0x1 ;  /* 0x0000000300aa7211 */ /* 0x080fe200078608ff */
[C---:B------:R-:W-:Y:S01]  /*13d0*/  IMAD R65, R71.reuse, 0x1d, RZ ;  /* 0x0000001d47417824 */ /* 0x040fe200078e02ff */
[----:B------:R-:W-:Y:S01]  /*13e0*/  LEA R166, P1, R4, R3, 0x1 ;  /* 0x0000000304a67211 */ /* 0x000fe200078208ff */
[C---:B------:R-:W-:Y:S01]  /*13f0*/  IMAD R37, R71.reuse, 0xf, RZ ;  /* 0x0000000f47257824 */ /* 0x040fe200078e02ff */
[----:B------:R-:W-:Y:S01]  /*1400*/  LEA.HI.X.SX32 R171, R0, R7, 0x1, P3 ;  /* 0x0000000700ab7211 */ /* 0x000fe200018f0eff */
[----:B------:R-:W-:Y:S01]  /*1410*/  IMAD R117, R71, 0x3c, RZ ;  /* 0x0000003c47757824 */ /* 0x000fe200078e02ff */
[-C--:B------:R-:W-:Y:S01]  /*1420*/  IADD3 R174, P3, R175, R130.reuse, RZ ;  /* 0x00000082afae7210 */ /* 0x080fe20007f7e0ff */
[C---:B------:R-:W-:Y:S01]  /*1430*/  IMAD.SHL.U32 R9, R71.reuse, 0x2, RZ ;  /* 0x0000000247097824 */ /* 0x040fe200078e00ff */
[----:B------:R-:W-:Y:S01]  /*1440*/  LEA R168, P2, R6, R3, 0x1 ;  /* 0x0000000306a87211 */ /* 0x000fe200078408ff */
[----:B------:R-:W-:Y:S01]  /*1450*/  IMAD R115, R71, 0x3e, RZ ;  /* 0x0000003e47737824 */ /* 0x000fe200078e02ff */
[----:B------:R-:W-:Y:S01]  /*1460*/  LEA.HI.X.SX32 R175, R43, R131, 0x1, P3 ;  /* 0x000000832baf7211 */ /* 0x000fe200018f0eff */
[----:B------:R1:W-:Y:S01]  /*1470*/  STL.64 [R1+0x8], R106 ;  /* 0x0000086a01007387 */ /* 0x0003e20000100a00 */
[-C--:B------:R-:W-:Y:S01]  /*1480*/  IADD3 R190, P3, R47, R130.reuse, RZ ;  /* 0x000000822fbe7210 */ /* 0x080fe20007f7e0ff */
[C---:B------:R-:W-:Y:S01]  /*1490*/  IMAD.SHL.U32 R13, R71.reuse, 0x4, RZ ;  /* 0x00000004470d7824 */ /* 0x040fe200078e00ff */
[-C--:B------:R-:W-:Y:S01]  /*14a0*/  LEA.HI.X.SX32 R159, R10, R7.reuse, 0x1, P0 ;  /* 0x000000070a9f7211 */ /* 0x080fe200000f0eff */
[----:B------:R2:W-:Y:S01]  /*14b0*/  STL.64 [R1], R104 ;  /* 0x0000006801007387 */ /* 0x0005e20000100a00 */
[-C--:B------:R-:W-:Y:S01]  /*14c0*/  LEA.HI.X.SX32 R167, R4, R7.reuse, 0x1, P1 ;  /* 0x0000000704a77211 */ /* 0x080fe200008f0eff */
[C---:B------:R-:W-:Y:S01]  /*14d0*/  IMAD.SHL.U32 R25, R71.reuse, 0x8, RZ ;  /* 0x0000000847197824 */ /* 0x040fe200078e00ff */
[----:B------:R-:W-:Y:S01]  /*14e0*/  LEA.HI.X.SX32 R169, R6, R7, 0x1, P2 ;  /* 0x0000000706a97211 */ /* 0x000fe200010f0eff */
[----:B------:R-:W-:Y:S01]  /*14f0*/  IMAD.SHL.U32 R39, R71, 0x10, RZ ;  /* 0x0000001047277824 */ /* 0x000fe200078e00ff */
[-C--:B------:R-:W-:Y:S01]  /*1500*/  LEA.HI.X.SX32 R191, R27, R131.reuse, 0x1, P3 ;  /* 0x000000831bbf7211 */ /* 0x080fe200018f0eff */
[----:B------:R-:W-:Y:S01]  /*1510*/  IMAD R69, R71, 0x1f, RZ ;  /* 0x0000001f47457824 */ /* 0x000fe200078e02ff */
[----:B------:R-:W-:Y:S01]  /*1520*/  LEA.HI.X.SX32 R187, R53, R131, 0x1, P5 ;  /* 0x0000008335bb7211 */ /* 0x000fe200028f0eff */
[----:B------:R-:W-:Y:S01]  /*1530*/  IMAD.MOV.U32 R4, RZ, RZ, -0x800000 ;  /* 0xff800000ff047424 */ /* 0x000fe200078e00ff */
[C---:B------:R-:W-:Y:S01]  /*1540*/  LEA R164, P0, R14.reuse, R3, 0x1 ;  /* 0x000000030ea47211 */ /* 0x040fe200078008ff */
[----:B------:R-:W-:Y:S01]  /*1550*/  IMAD.MOV.U32 R3, RZ, RZ, RZ ;  /* 0x000000ffff037224 */ /* 0x000fe200078e00ff */
[-C--:B------:R-:W-:Y:S01]  /*1560*/  IADD3 R178, P2, R179, R130.reuse, RZ ;  /* 0x00000082b3b27210 */ /* 0x080fe20007f5e0ff */
[----:B------:R-:W-:Y:S01]  /*1570*/  IMAD.MOV.U32 R0, RZ, RZ, RZ ;  /* 0x000000ffff007224 */ /* 0x000fe200078e00ff */
[-C--:B------:R-:W-:Y:S01]  /*1580*/  IADD3 R180, P4, R181, R130.reuse, RZ ;  /* 0x00000082b5b47210 */ /* 0x080fe20007f9e0ff */
[----:B------:R-:W-:Y:S01]  /*1590*/  IMAD.MOV.U32 R6, RZ, RZ, 0x3f800000 ;  /* 0x3f800000ff067424 */ /* 0x000fe200078e00ff */
[-C--:B------:R-:W-:Y:S01]  /*15a0*/  IADD3 R182, P1, R43, R130.reuse, RZ ;  /* 0x000000822bb67210 */ /* 0x080fe20007f3e0ff */
[----:B------:R-:W-:Y:S01]  /*15b0*/  UIADD3.64 UR14, UR8, -UR14, URZ ;  /* 0x8000000e080e7297 */ /* 0x000fe2000fffe03f */
[-C--:B------:R-:W-:Y:S01]  /*15c0*/  IADD3 R184, P6, R185, R130.reuse, RZ ;  /* 0x00000082b9b87210 */ /* 0x080fe20007fde0ff */
[----:B------:R-:W-:Y:S01]  /*15d0*/  UIADD3.64 UR12, UR6, UR12, URZ ;  /* 0x0000000c060c7297 */ /* 0x000fe2000fffe03f */
[-C--:B------:R-:W-:Y:S01]  /*15e0*/  IADD3 R196, P3, R51, R130.reuse, RZ ;  /* 0x0000008233c47210 */ /* 0x080fe20007f7e0ff */
[----:B------:R-:W-:Y:S01]  /*15f0*/  UIADD3.64 UR26, UR18, 0x4, URZ ;  /* 0x00000004121a7897 */ /* 0x000fe2000fffe03f */
[----:B------:R-:W-:Y:S01]  /*1600*/  IADD3 R124, P5, R55, R130, RZ ;  /* 0x00000082377c7210 */ /* 0x000fe20007fbe0ff */
[----:B------:R-:W-:Y:S01]  /*1610*/  UIADD3.64 UR30, UR18, 0xfe, URZ ;  /* 0x000000fe121e7897 */ /* 0x000fe2000fffe03f */
[----:B------:R-:W-:Y:S01]  /*1620*/  LEA.HI.X.SX32 R165, R14, R7, 0x1, P0 ;  /* 0x000000070ea57211 */ /* 0x000fe200000f0eff */
[----:B------:R-:W-:Y:S01]  /*1630*/  IMAD.MOV.U32 R7, RZ, RZ, -0x800000 ;  /* 0xff800000ff077424 */ /* 0x000fe200078e00ff */
[-C--:B------:R-:W-:Y:S01]  /*1640*/  LEA.HI.X.SX32 R183, R23, R131.reuse, 0x1, P1 ;  /* 0x0000008317b77211 */ /* 0x080fe200008f0eff */
[----:B------:R-:W-:Y:S01]  /*1650*/  UIADD3.64 UR34, UR18, 0x100, URZ ;  /* 0x0000010012227897 */ /* 0x000fe2000fffe03f */
[-C--:B------:R-:W-:Y:S01]  /*1660*/  LEA.HI.X.SX32 R179, R47, R131.reuse, 0x1, P2 ;  /* 0x000000832fb37211 */ /* 0x080fe200010f0eff */
[----:B------:R-:W-:Y:S01]  /*1670*/  UIADD3.64 UR38, UR18, 0x102, URZ ;  /* 0x0000010212267897 */ /* 0x000fe2000fffe03f */
[-C--:B------:R-:W-:Y:S01]  /*1680*/  LEA.HI.X.SX32 R181, R49, R131.reuse, 0x1, P4 ;  /* 0x0000008331b57211 */ /* 0x080fe200020f0eff */
[----:B------:R-:W-:Y:S01]  /*1690*/  UIADD3.64 UR42, UR18, 0x104, URZ ;  /* 0x00000104122a7897 */ /* 0x000fe2000fffe03f */
[----:B------:R-:W-:-:S02]  /*16a0*/  LEA.HI.X.SX32 R197, R29, R131, 0x1, P3 ;  /* 0x000000831dc57211 */ /* 0x000fc400018f0eff */
[-C--:B------:R-:W-:Y:S02]  /*16b0*/  LEA.HI.X.SX32 R185, R51, R131.reuse, 0x1, P6 ;  /* 0x0000008333b97211 */ /* 0x080fe400030f0eff */
[----:B------:R-:W-:Y:S02]  /*16c0*/  LEA.HI.X.SX32 R125, R31, R131, 0x1, P5 ;  /* 0x000000831f7d7211 */ /* 0x000fe400028f0eff */
[-C--:B------:R-:W-:Y:S02]  /*16d0*/  IADD3 R176, P0, R177, R130.reuse, RZ ;  /* 0x00000082b1b07210 */ /* 0x080fe40007f1e0ff */
[-C--:B------:R-:W-:Y:S02]  /*16e0*/  IADD3 R188, P1, R27, R130.reuse, RZ ;  /* 0x000000821bbc7210 */ /* 0x080fe40007f3e0ff */
[-C--:B------:R-:W-:Y:S02]  /*16f0*/  IADD3 R198, P2, R199, R130.reuse, RZ ;  /* 0x00000082c7c67210 */ /* 0x080fe40007f5e0ff */
[----:B------:R-:W-:-:S02]  /*1700*/  IADD3 R200, P4, R201, R130, RZ ;  /* 0x00000082c9c87210 */ /* 0x000fc40007f9e0ff */
[-C--:B------:R-:W-:Y:S02]  /*1710*/  IADD3 R128, P3, R19, R130.reuse, RZ ;  /* 0x0000008213807210 */ /* 0x080fe40007f7e0ff */
[-C--:B------:R-:W-:Y:S02]  /*1720*/  IADD3 R126, P6, R31, R130.reuse, RZ ;  /* 0x000000821f7e7210 */ /* 0x080fe40007fde0ff */
[----:B------:R-:W-:Y:S02]  /*1730*/  IADD3 R118, P5, R59, R130, RZ ;  /* 0x000000823b767210 */ /* 0x000fe40007fbe0ff */
[-C--:B------:R-:W-:Y:S02]  /*1740*/  LEA.HI.X.SX32 R177, R45, R131.reuse, 0x1, P0 ;  /* 0x000000832db17211 */ /* 0x080fe400000f0eff */
[-C--:B------:R-:W-:Y:S02]  /*1750*/  LEA.HI.X.SX32 R189, R15, R131.reuse, 0x1, P1 ;  /* 0x000000830fbd7211 */ /* 0x080fe400008f0eff */
[----:B------:R-:W-:-:S02]  /*1760*/  LEA.HI.X.SX32 R129, R11, R131, 0x1, P3 ;  /* 0x000000830b817211 */ /* 0x000fc400018f0eff */
[-C--:B------:R-:W-:Y:S02]  /*1770*/  LEA.HI.X.SX32 R127, R19, R131.reuse, 0x1, P6 ;  /* 0x00000083137f7211 */ /* 0x080fe400030f0eff */
[-C--:B------:R-:W-:Y:S02]  /*1780*/  LEA.HI.X.SX32 R119, R33, R131.reuse, 0x1, P5 ;  /* 0x0000008321777211 */ /* 0x080fe400028f0eff */
[-C--:B------:R-:W-:Y:S02]  /*1790*/  LEA.HI.X.SX32 R199, R59, R131.reuse, 0x1, P2 ;  /* 0x000000833bc77211 */ /* 0x080fe400010f0eff */
[----:B------:R-:W-:Y:S02]  /*17a0*/  LEA.HI.X.SX32 R201, R61, R131, 0x1, P4 ;  /* 0x000000833dc97211 */ /* 0x000fe400020f0eff */
[-C--:B------:R-:W-:Y:S02]  /*17b0*/  IADD3 R192, P0, R193, R130.reuse, RZ ;  /* 0x00000082c1c07210 */ /* 0x080fe40007f1e0ff */
[----:B------:R-:W-:-:S02]  /*17c0*/  IADD3 R194, P1, R195, R130, RZ ;  /* 0x00000082c3c27210 */ /* 0x000fc40007f3e0ff */
[-C--:B------:R-:W-:Y:S02]  /*17d0*/  IADD3 R122, P3, R123, R130.reuse, RZ ;  /* 0x000000827b7a7210 */ /* 0x080fe40007f7e0ff */
[-C--:B------:R-:W-:Y:S02]  /*17e0*/  IADD3 R120, P6, R121, R130.reuse, RZ ;  /* 0x0000008279787210 */ /* 0x080fe40007fde0ff */
[-C--:B------:R-:W-:Y:S02]  /*17f0*/  IADD3 R112, P5, R35, R130.reuse, RZ ;  /* 0x0000008223707210 */ /* 0x080fe40007fbe0ff */
[-C--:B------:R-:W-:Y:S02]  /*1800*/  IADD3 R110, P2, R63, R130.reuse, RZ ;  /* 0x000000823f6e7210 */ /* 0x080fe40007f5e0ff */
[----:B0-----:R-:W-:Y:S02]  /*1810*/  IADD3 R108, P4, R67, R130, RZ ;  /* 0x00000082436c7210 */ /* 0x001fe40007f9e0ff */
[----:B------:R-:W-:-:S02]  /*1820*/  LEA.HI.X.SX32 R193, R55, R131, 0x1, P0 ;  /* 0x0000008337c17211 */ /* 0x000fc400000f0eff */
[-C--:B------:R-:W-:Y:S02]  /*1830*/  LEA.HI.X.SX32 R195, R57, R131.reuse, 0x1, P1 ;  /* 0x0000008339c37211 */ /* 0x080fe400008f0eff */
[-C--:B------:R-:W-:Y:S02]  /*1840*/  LEA.HI.X.SX32 R113, R21, R131.reuse, 0x1, P5 ;  /* 0x0000008315717211 */ /* 0x080fe400028f0eff */
[-C--:B------:R-:W-:Y:S02]  /*1850*/  LEA.HI.X.SX32 R111, R35, R131.reuse, 0x1, P2 ;  /* 0x00000083236f7211 */ /* 0x080fe400010f0eff */
[-C--:B------:R-:W-:Y:S02]  /*1860*/  LEA.HI.X.SX32 R123, R63, R131.reuse, 0x1, P3 ;  /* 0x000000833f7b7211 */ /* 0x080fe400018f0eff */
[-C--:B------:R-:W-:Y:S02]  /*1870*/  LEA.HI.X.SX32 R121, R65, R131.reuse, 0x1, P6 ;  /* 0x0000008341797211 */ /* 0x080fe400030f0eff */
[----:B------:R-:W-:-:S02]  /*1880*/  LEA.HI.X.SX32 R109, R37, R131, 0x1, P4 ;  /* 0x00000083256d7211 */ /* 0x000fc400020f0eff */
[-C--:B------:R-:W-:Y:S02]  /*1890*/  IADD3 R116, P0, R117, R130.reuse, RZ ;  /* 0x0000008275747210 */ /* 0x080fe40007f1e0ff */
[-C--:B------:R-:W-:Y:S02]  /*18a0*/  IADD3 R114, P1, R115, R130.reuse, RZ ;  /* 0x0000008273727210 */ /* 0x080fe40007f3e0ff */
[-C--:B-1----:R-:W-:Y:S02]  /*18b0*/  IADD3 R106, P5, R9, R130.reuse, RZ ;  /* 0x00000082096a7210 */ /* 0x082fe40007fbe0ff */
[CC--:B--2---:R-:W-:Y:S02]  /*18c0*/  LEA R104, P2, R71.reuse, R130.reuse, 0x2 ;  /* 0x0000008247687211 */ /* 0x0c4fe400078410ff */
[CC--:B------:R-:W-:Y:S02]  /*18d0*/  LEA R22, P3, R71.reuse, R130.reuse, 0x3 ;  /* 0x0000008247167211 */ /* 0x0c0fe400078618ff */
[----:B------:R-:W-:-:S02]  /*18e0*/  LEA R20, P6, R71, R130, 0x4 ;  /* 0x0000008247147211 */ /* 0x000fc400078c20ff */
[----:B------:R-:W-:Y:S02]  /*18f0*/  LEA R18, P4, R71, R130, 0x5 ;  /* 0x0000008247127211 */ /* 0x000fe400078828ff */
[-C--:B------:R-:W-:Y:S02]  /*1900*/  LEA.HI.X.SX32 R117, R67, R131.reuse, 0x1, P0 ;  /* 0x0000008343757211 */ /* 0x080fe400000f0eff */
[-C--:B------:R-:W-:Y:S02]  /*1910*/  LEA.HI.X.SX32 R107, R71, R131.reuse, 0x1, P5 ;  /* 0x00000083476b7211 */ /* 0x080fe400028f0eff */
[-C--:B------:R-:W-:Y:S02]  /*1920*/  LEA.HI.X.SX32 R105, R9, R131.reuse, 0x1, P2 ;  /* 0x0000008309697211 */ /* 0x080fe400010f0eff */
[-C--:B------:R-:W-:Y:S02]  /*1930*/  LEA.HI.X.SX32 R23, R13, R131.reuse, 0x1, P3 ;  /* 0x000000830d177211 */ /* 0x080fe400018f0eff */
[----:B------:R-:W-:-:S02]  /*1940*/  LEA.HI.X.SX32 R21, R25, R131, 0x1, P6 ;  /* 0x0000008319157211 */ /* 0x000fc400030f0eff */
[-C--:B------:R-:W-:Y:S02]  /*1950*/  LEA.HI.X.SX32 R19, R39, R131.reuse, 0x1, P4 ;  /* 0x0000008327137211 */ /* 0x080fe400020f0eff */
[----:B------:R-:W-:-:S07]  /*1960*/  LEA.HI.X.SX32 R115, R69, R131, 0x1, P1 ;  /* 0x0000008345737211 */ /* 0x000fce00008f0eff */
.L_x_1:
[----:B------:R-:W2:Y:S04]  /*1970*/  LDL.64 R206, [R1+0x10] ;  /* 0x0000100001ce7983 */ /* 0x000ea80000100a00 */
[----:B------:R-:W3:Y:S04]  /*1980*/  LDL.64 R202, [R1] ;  /* 0x0000000001ca7983 */ /* 0x000ee80000100a00 */
[----:B------:R-:W4:Y:S04]  /*1990*/  LDL.64 R12, [R1+0x20] ;  /* 0x00002000010c7983 */ /* 0x000f280000100a00 */
[----:B------:R-:W5:Y:S04]  /*19a0*/  LDL.64 R14, [R1+0x18] ;  /* 0x00001800010e7983 */ /* 0x000f680000100a00 */
[----:B------:R-:W5:Y:S04]  /*19b0*/  LDL.64 R204, [R1+0x8] ;  /* 0x0000080001cc7983 */ /* 0x000f680000100a00 */
[----:B------:R-:W5:Y:S04]  /*19c0*/  LDL.64 R8, [R1+0x30] ;  /* 0x0000300001087983 */ /* 0x000f680000100a00 */
[----:B------:R-:W5:Y:S01]  /*19d0*/  LDL.64 R10, [R1+0x28] ;  /* 0x00002800010a7983 */ /* 0x000f620000100a00 */
[----:B------:R-:W-:-:S04]  /*19e0*/  IMAD.WIDE R30, R3, 0x2, R250 ;  /* 0x00000002031e7825 */ /* 0x000fc800078e02fa */
[C---:B------:R-:W-:Y:S01]  /*19f0*/  IMAD.WIDE R32, R3.reuse, 0x2, R248 ;  /* 0x0000000203207825 */ /* 0x040fe200078e02f8 */
[----:B------:R0:W5:Y:S03]  /*1a00*/  LDG.E.U16 R48, desc[UR16][R30.64] ;  /* 0x000000101e307981 */ /* 0x000166000c1e1500 */
[C---:B------:R-:W-:Y:S01]  /*1a10*/  IMAD.WIDE R34, R3.reuse, 0x2, R240 ;  /* 0x0000000203227825 */ /* 0x040fe200078e02f0 */
[----:B------:R1:W5:Y:S03]  /*1a20*/  LDG.E.U16 R49, desc[UR16][R32.64] ;  /* 0x0000001020317981 */ /* 0x000366000c1e1500 */
[C---:B------:R-:W-:Y:S01]  /*1a30*/  IMAD.WIDE R36, R3.reuse, 0x2, R238 ;  /* 0x0000000203247825 */ /* 0x040fe200078e02ee */
[----:B------:R1:W5:Y:S03]  /*1a40*/  LDG.E.U16 R50, desc[UR16][R34.64] ;  /* 0x0000001022327981 */ /* 0x000366000c1e1500 */
[C---:B------:R-:W-:Y:S01]  /*1a50*/  IMAD.WIDE R38, R3.reuse, 0x2, R222 ;  /* 0x0000000203267825 */ /* 0x040fe200078e02de */
[----:B------:R1:W5:Y:S03]  /*1a60*/  LDG.E.U16 R51, desc[UR16][R36.64] ;  /* 0x0000001024337981 */ /* 0x000366000c1e1500 */
[C---:B0-----:R-:W-:Y:S01]  /*1a70*/  IMAD.WIDE R30, R3.reuse, 0x2, R142 ;  /* 0x00000002031e7825 */ /* 0x041fe200078e028e */
[----:B------:R0:W5:Y:S03]  /*1a80*/  LDG.E.U16 R52, desc[UR16][R38.64] ;  /* 0x0000001026347981 */ /* 0x000166000c1e1500 */
[C---:B-1----:R-:W-:Y:S01]  /*1a90*/  IMAD.WIDE R32, R3.reuse, 0x2, R144 ;  /* 0x0000000203207825 */ /* 0x042fe200078e0290 */
[----:B------:R1:W5:Y:S03]  /*1aa0*/  LDG.E.U16 R58, desc[UR16][R30.64] ;  /* 0x000000101e3a7981 */ /* 0x000366000c1e1500 */
[C---:B------:R-:W-:Y:S01]  /*1ab0*/  IMAD.WIDE R34, R3.reuse, 0x2, R146 ;  /* 0x0000000203227825 */ /* 0x040fe200078e0292 */
[----:B------:R1:W5:Y:S03]  /*1ac0*/  LDG.E.U16 R59, desc[UR16][R32.64] ;  /* 0x00000010203b7981 */ /* 0x000366000c1e1500 */
[C---:B------:R-:W-:Y:S01]  /*1ad0*/  IMAD.WIDE R36, R3.reuse, 0x2, R148 ;  /* 0x0000000203247825 */ /* 0x040fe200078e0294 */
[----:B------:R1:W5:Y:S03]  /*1ae0*/  LDG.E.U16 R60, desc[UR16][R34.64] ;  /* 0x00000010223c7981 */ /* 0x000366000c1e1500 */
[----:B0-----:R-:W-:-:S02]  /*1af0*/  IMAD.WIDE R38, R3, 0x2, R152 ;  /* 0x0000000203267825 */ /* 0x001fc400078e0298 */
[----:B------:R-:W5:Y:S02]  /*1b00*/  LDG.E.U16 R36, desc[UR16][R36.64] ;  /* 0x0000001024247981 */ /* 0x000f64000c1e1500 */
[C---:B------:R-:W-:Y:S02]  /*1b10*/  IMAD.WIDE R40, R3.reuse, 0x2, R164 ;  /* 0x0000000203287825 */ /* 0x040fe400078e02a4 */
[----:B------:R-:W5:Y:S02]  /*1b20*/  LDG.E.U16 R38, desc[UR16][R38.64] ;  /* 0x0000001026267981 */ /* 0x000f64000c1e1500 */
[C---:B------:R-:W-:Y:S02]  /*1b30*/  IMAD.WIDE R42, R3.reuse, 0x2, R168 ;  /* 0x00000002032a7825 */ /* 0x040fe400078e02a8 */
[----:B------:R-:W5:Y:S02]  /*1b40*/  LDG.E.U16 R40, desc[UR16][R40.64] ;  /* 0x0000001028287981 */ /* 0x000f64000c1e1500 */
[----:B-1----:R-:W-:-:S02]  /*1b50*/  IMAD.WIDE R30, R3, 0x2, R162 ;  /* 0x00000002031e7825 */ /* 0x002fc400078e02a2 */
[----:B------:R-:W5:Y:S02]  /*1b60*/  LDG.E.U16 R42, desc[UR16][R42.64] ;  /* 0x000000102a2a7981 */ /* 0x000f64000c1e1500 */
[----:B------:R-:W-:-:S04]  /*1b70*/  IMAD.WIDE R32, R3, 0x2, R166 ;  /* 0x0000000203207825 */ /* 0x000fc800078e02a6 */
[----:B------:R-:W-:-:S04]  /*1b80*/  IMAD.WIDE R34, R3, 0x2, R170 ;  /* 0x0000000203227825 */ /* 0x000fc800078e02aa */
[----:B--2---:R-:W-:-:S04]  /*1b90*/  IMAD.WIDE R24, R3, 0x2, R206 ;  /* 0x0000000203187825 */ /* 0x004fc800078e02ce */
[C---:B---3--:R-:W-:Y:S01]  /*1ba0*/  IMAD.WIDE R28, R3.reuse, 0x2, R202 ;  /* 0x00000002031c7825 */ /* 0x048fe200078e02ca */
[----:B------:R0:W2:Y:S03]  /*1bb0*/  LDG.E.U16 R45, desc[UR16][R24.64] ;  /* 0x00000010182d7981 */ /* 0x0000a6000c1e1500 */
[C---:B----4-:R-:W-:Y:S01]  /*1bc0*/  IMAD.WIDE R12, R3.reuse, 0x2, R12 ;  /* 0x00000002030c7825 */ /* 0x050fe200078e020c */
[----:B------:R1:W3:Y:S03]  /*1bd0*/  LDG.E.U16 R47, desc[UR16][R28.64] ;  /* 0x000000101c2f7981 */ /* 0x0002e6000c1e1500 */
[C---:B-----5:R-:W-:Y:S01]  /*1be0*/  IMAD.WIDE R14, R3.reuse, 0x2, R14 ;  /* 0x00000002030e7825 */ /* 0x060fe200078e020e */
[----:B------:R4:W5:Y:S03]  /*1bf0*/  LDG.E.U16 R16, desc[UR16][R12.64] ;  /* 0x000000100c107981 */ /* 0x000966000c1e1500 */
[C---:B------:R-:W-:Y:S01]  /*1c00*/  IMAD.WIDE R26, R3.reuse, 0x2, R204 ;  /* 0x00000002031a7825 */ /* 0x040fe200078e02cc */
[----:B------:R4:W5:Y:S03]  /*1c10*/  LDG.E.U16 R44, desc[UR16][R14.64] ;  /* 0x000000100e2c7981 */ /* 0x000966000c1e1500 */
[C---:B0-----:R-:W-:Y:S01]  /*1c20*/  IMAD.WIDE R24, R3.reuse, 0x2, R136 ;  /* 0x0000000203187825 */ /* 0x041fe200078e0288 */
[----:B------:R0:W5:Y:S03]  /*1c30*/  LDG.E.U16 R46, desc[UR16][R26.64] ;  /* 0x000000101a2e7981 */ /* 0x000166000c1e1500 */
[C---:B-1----:R-:W-:Y:S01]  /*1c40*/  IMAD.WIDE R28, R3.reuse, 0x2, R140 ;  /* 0x00000002031c7825 */ /* 0x042fe200078e028c */
[----:B------:R1:W5:Y:S03]  /*1c50*/  LDG.E.U16 R55, desc[UR16][R24.64] ;  /* 0x0000001018377981 */ /* 0x000366000c1e1500 */
[C---:B----4-:R-:W-:Y:S01]  /*1c60*/  IMAD.WIDE R12, R3.reuse, 0x2, R132 ;  /* 0x00000002030c7825 */ /* 0x050fe200078e0284 */
[----:B------:R4:W5:Y:S03]  /*1c70*/  LDG.E.U16 R57, desc[UR16][R28.64] ;  /* 0x000000101c397981 */ /* 0x000966000c1e1500 */
[C---:B------:R-:W-:Y:S01]  /*1c80*/  IMAD.WIDE R14, R3.reuse, 0x2, R134 ;  /* 0x00000002030e7825 */ /* 0x040fe200078e0286 */
[----:B------:R4:W5:Y:S03]  /*1c90*/  LDG.E.U16 R53, desc[UR16][R12.64] ;  /* 0x000000100c357981 */ /* 0x000966000c1e1500 */
[C---:B0-----:R-:W-:Y:S01]  /*1ca0*/  IMAD.WIDE R26, R3.reuse, 0x2, R138 ;  /* 0x00000002031a7825 */ /* 0x041fe200078e028a */
[----:B------:R0:W5:Y:S03]  /*1cb0*/  LDG.E.U16 R54, desc[UR16][R14.64] ;  /* 0x000000100e367981 */ /* 0x000166000c1e1500 */
[C---:B------:R-:W-:Y:S01]  /*1cc0*/  IMAD.WIDE R8, R3.reuse, 0x2, R8 ;  /* 0x0000000203087825 */ /* 0x040fe200078e0208 */
[----:B------:R0:W5:Y:S03]  /*1cd0*/  LDG.E.U16 R56, desc[UR16][R26.64] ;  /* 0x000000101a387981 */ /* 0x000166000c1e1500 */
[C---:B-1----:R-:W-:Y:S01]  /*1ce0*/  IMAD.WIDE R24, R3.reuse, 0x2, R156 ;  /* 0x0000000203187825 */ /* 0x042fe200078e029c */
[----:B------:R-:W5:Y:S03]  /*1cf0*/  LDG.E.U16 R203, desc[UR16][R30.64] ;  /* 0x000000101ecb7981 */ /* 0x000f66000c1e1500 */
[C---:B----4-:R-:W-:Y:S01]  /*1d00*/  IMAD.WIDE R28, R3.reuse, 0x2, R160 ;  /* 0x00000002031c7825 */ /* 0x050fe200078e02a0 */
[----:B------:R-:W4:Y:S03]  /*1d10*/  LDG.E.U16 R8, desc[UR16][R8.64] ;  /* 0x0000001008087981 */ /* 0x000f26000c1e1500 */
[C---:B------:R-:W-:Y:S01]  /*1d20*/  IMAD.WIDE R10, R3.reuse, 0x2, R10 ;  /* 0x00000002030a7825 */ /* 0x040fe200078e020a */
[----:B------:R-:W4:Y:S03]  /*1d30*/  LDG.E.U16 R24, desc[UR16][R24.64] ;  /* 0x0000001018187981 */ /* 0x000f26000c1e1500 */
[C---:B------:R-:W-:Y:S01]  /*1d40*/  IMAD.WIDE R12, R3.reuse, 0x2, R150 ;  /* 0x00000002030c7825 */ /* 0x040fe200078e0296 */
[----:B------:R-:W4:Y:S03]  /*1d50*/  LDG.E.U16 R28, desc[UR16][R28.64] ;  /* 0x000000101c1c7981 */ /* 0x000f26000c1e1500 */
[C---:B0-----:R-:W-:Y:S01]  /*1d60*/  IMAD.WIDE R14, R3.reuse, 0x2, R154 ;  /* 0x00000002030e7825 */ /* 0x041fe200078e029a */
[----:B------:R0:W4:Y:S03]  /*1d70*/  LDG.E.U16 R11, desc[UR16][R10.64] ;  /* 0x000000100a0b7981 */ /* 0x000126000c1e1500 */
[----:B------:R-:W-:Y:S01]  /*1d80*/  IMAD.WIDE R26, R3, 0x2, R158 ;  /* 0x00000002031a7825 */ /* 0x000fe200078e029e */
[----:B------:R1:W4:Y:S04]  /*1d90*/  LDG.E.U16 R12, desc[UR16][R12.64] ;  /* 0x000000100c0c7981 */ /* 0x000328000c1e1500 */
[----:B------:R-:W4:Y:S04]  /*1da0*/  LDG.E.U16 R14, desc[UR16][R14.64] ;  /* 0x000000100e0e7981 */ /* 0x000f28000c1e1500 */
[----:B------:R-:W4:Y:S04]  /*1db0*/  LDG.E.U16 R202, desc[UR16][R26.64] ;  /* 0x000000101aca7981 */ /* 0x000f28000c1e1500 */
[----:B------:R-:W4:Y:S04]  /*1dc0*/  LDG.E.U16 R204, desc[UR16][R32.64] ;  /* 0x0000001020cc7981 */ /* 0x000f28000c1e1500 */
[----:B------:R-:W4:Y:S01]  /*1dd0*/  LDG.E.U16 R205, desc[UR16][R34.64] ;  /* 0x0000001022cd7981 */ /* 0x000f22000c1e1500 */
[----:B0-----:R-:W0:Y:S02]  /*1de0*/  S2R R10, SR_TID.X ;  /* 0x00000000000a7919 */ /* 0x001e240000002100 */
[----:B0-----:R-:W-:-:S02]  /*1df0*/  LOP3.LUT R9, R10, 0x3f, RZ, 0xc0, !PT ;  /* 0x0000003f0a097812 */ /* 0x001fc400078ec0ff */
[----:B------:R-:W-:-:S03]  /*1e00*/  SHF.R.S32.HI R62, RZ, 0x6, R10 ;  /* 0x00000006ff3e7819 */ /* 0x000fc6000001140a */
[----:B------:R-:W-:Y:S01]  /*1e10*/  IMAD.SHL.U32 R9, R9, 0x2, RZ ;  /* 0x0000000209097824 */ /* 0x000fe200078e00ff */
[----:B------:R-:W-:-:S04]  /*1e20*/  SGXT R62, R62, 0x1 ;  /* 0x000000013e3e781a */ /* 0x000fc80000000200 */
[----:B------:R-:W-:Y:S01]  /*1e30*/  LOP3.LUT R62, R9, 0x90, R62, 0x78, !PT ;  /* 0x00000090093e7812 */ /* 0x000fe200078e783e */
[----:B------:R-:W-:Y:S03]  /*1e40*/  BAR.SYNC.DEFER_BLOCKING 0x0 ;  /* 0x0000000000007b1d */ /* 0x000fe60000010000 */
[----:B-1----:R-:W-:-:S03]  /*1e50*/  LOP3.LUT R13, R62, 0x20, RZ, 0x3c, !PT ;  /* 0x000000203e0d7812 */ /* 0x002fc600078e3cff */
[----:B------:R-:W-:Y:S04]  /*1e60*/  STS.U16 [R62+UR10+0x800], R49 ;  /* 0x000800313e007988 */ /* 0x000fe8000800040a */
[----:B------:R-:W-:Y:S04]  /*1e70*/  STS.U16 [R62+UR10+0xa00], R51 ;  /* 0x000a00333e007988 */ /* 0x000fe8000800040a */
[----:B------:R-:W-:Y:S04]  /*1e80*/  STS.U16 [R62+UR10+0x1200], R59 ;  /* 0x0012003b3e007988 */ /* 0x000fe8000800040a */
[----:B------:R-:W-:Y:S04]  /*1e90*/  STS.U16 [R62+UR10+0x1400], R36 ;  /* 0x001400243e007988 */ /* 0x000fe8000800040a */
[----:B------:R-:W-:Y:S04]  /*1ea0*/  STS.U16 [R62+UR10+0x1600], R38 ;  /* 0x001600263e007988 */ /* 0x000fe8000800040a */
[----:B------:R-:W-:Y:S04]  /*1eb0*/  STS.U16 [R62+UR10+0x1c00], R40 ;  /* 0x001c00283e007988 */ /* 0x000fe8000800040a */
[----:B------:R-:W-:Y:S01]  /*1ec0*/  STS.U16 [R62+UR10+0x1e00], R42 ;  /* 0x001e002a3e007988 */ /* 0x000fe2000800040a */
[----:B------:R-:W-:Y:S01]  /*1ed0*/  UMOV UR44, UR6 ;  /* 0x00000006002c7c82 */ /* 0x000fe20008000000 */
[----:B------:R-:W-:Y:S01]  /*1ee0*/  UMOV UR45, 0x40000040 ;  /* 0x40000040002d7882 */ /* 0x000fe20000000000 */
[----:B------:R-:W-:Y:S01]  /*1ef0*/  UMOV UR46, UR8 ;  /* 0x00000008002e7c82 */ /* 0x000fe20008000000 */
[----:B------:R-:W-:Y:S01]  /*1f00*/  UMOV UR47, 0x80000020 ;  /* 0x80000020002f7882 */ /* 0x000fe20000000000 */
[----:B--2---:R-:W-:Y:S04]  /*1f10*/  STS.U16 [R62+UR10+0x400], R45 ;  /* 0x0004002d3e007988 */ /* 0x004fe8000800040a */
[----:B---3--:R-:W-:Y:S04]  /*1f20*/  STS.U16 [R62+UR10+0x600], R47 ;  /* 0x0006002f3e007988 */ /* 0x008fe8000800040a */
[----:B-----5:R-:W-:Y:S04]  /*1f30*/  STS.U16 [R62+UR10+0x200], R16 ;  /* 0x000200103e007988 */ /* 0x020fe8000800040a */
[----:B------:R-:W-:Y:S04]  /*1f40*/  STS.U16 [R62+UR10+0xe00], R55 ;  /* 0x000e00373e007988 */ /* 0x000fe8000800040a */
[----:B------:R-:W-:Y:S04]  /*1f50*/  STS.U16 [R62+UR10+0x1000], R57 ;  /* 0x001000393e007988 */ /* 0x000fe8000800040a */
[----:B------:R-:W-:Y:S04]  /*1f60*/  STS.U16 [R62+UR10+0xc00], R53 ;  /* 0x000c00353e007988 */ /* 0x000fe8000800040a */
[----:B----4-:R-:W-:Y:S04]  /*1f70*/  STS.U16 [R62+UR10], R8 ;  /* 0x000000083e007988 */ /* 0x010fe8000800040a */
[----:B------:R-:W-:Y:S04]  /*1f80*/  STS.U16 [R62+UR10+0x1800], R24 ;  /* 0x001800183e007988 */ /* 0x000fe8000800040a */
        /* <DEDUP_REMOVED lines=10> */
[----:B------:R0:W-:Y:S04]  /*2030*/  STS.U16 [R13+UR10+0x1300], R60 ;  /* 0x0013003c0d007988 */ /* 0x0001e8000800040a */
[----:B------:R1:W-:Y:S04]  /*2040*/  STS.U16 [R13+UR10+0x1500], R12 ;  /* 0x0015000c0d007988 */ /* 0x0003e8000800040a */
[----:B------:R-:W-:Y:S04]  /*2050*/  STS.U16 [R13+UR10+0x1700], R14 ;  /* 0x0017000e0d007988 */ /* 0x000fe8000800040a */
[----:B------:R-:W-:Y:S04]  /*2060*/  STS.U16 [R13+UR10+0x1900], R202 ;  /* 0x001900ca0d007988 */ /* 0x000fe8000800040a */
[----:B------:R-:W-:Y:S04]  /*2070*/  STS.U16 [R13+UR10+0x1b00], R203 ;  /* 0x001b00cb0d007988 */ /* 0x000fe8000800040a */
[----:B------:R-:W-:Y:S04]  /*2080*/  STS.U16 [R13+UR10+0x1d00], R204 ;  /* 0x001d00cc0d007988 */ /* 0x000fe8000800040a */
[----:B------:R2:W-:Y:S01]  /*2090*/  STS.U16 [R13+UR10+0x1f00], R205 ;  /* 0x001f00cd0d007988 */ /* 0x0005e2000800040a */
[----:B------:R3:W-:Y:S06]  /*20a0*/  MEMBAR.ALL.CTA ;  /* 0x0000000000007992 */ /* 0x0007ec0000008000 */
[----:B---3--:R-:W3:Y:S02]  /*20b0*/  FENCE.VIEW.ASYNC.S ;  /* 0x00000000000073c6 */ /* 0x008ee40000000000 */
[----:B---3--:R-:W-:Y:S06]  /*20c0*/  BAR.SYNC.DEFER_BLOCKING 0x0 ;  /* 0x0000000000007b1d */ /* 0x008fec0000010000 */
[----:B0-----:R-:W-:-:S06]  /*20d0*/  WARPGROUP.ARRIVE ;  /* 0x00000000000079c5 */ /* 0x001fcc0000000000 */
[----:B------:R-:W-:Y:S01]  /*20e0*/  HGMMA.64x128x16.F32 R24, gdesc[UR44].tnspA, RZ, !UPT ;  /* 0x21e000002c1879f0 */ /* 0x000fe2000c7008ff */
[----:B------:R-:W-:-:S05]  /*20f0*/  IMAD.SHL.U32 R8, R10, 0x2, RZ ;  /* 0x000000020a087824 */ /* 0x000fca00078e00ff */
[----:B------:R-:W-:Y:S02]  /*2100*/  LOP3.LUT R8, R8, 0x6, RZ, 0xc0, !PT ;  /* 0x0000000608087812 */ /* 0x000fe400078ec0ff */
[----:B-1----:R-:W-:-:S03]  /*2110*/  LOP3.LUT R12, R10, 0x40, RZ, 0xc0, !PT ;  /* 0x000000400a0c7812 */ /* 0x002fc600078ec0ff */
[----:B------:R-:W-:Y:S01]  /*2120*/  VIADD R8, R8, UR4 ;  /* 0x0000000408087c36 */ /* 0x000fe20008000000 */
[----:B--2---:R-:W-:Y:S01]  /*2130*/  LOP3.LUT R13, R2, 0x8, RZ, 0xfc, !PT ;  /* 0x00000008020d7812 */ /* 0x004fe200078efcff */
[----:B------:R-:W-:-:S03]  /*2140*/  IMAD R9, R12, 0x40, R9 ;  /* 0x000000400c097824 */ /* 0x000fc600078e0209 */
[C---:B------:R-:W-:Y:S01]  /*2150*/  LOP3.LUT R10, R8.reuse, 0x70, RZ, 0xfc, !PT ;  /* 0x00000070080a7812 */ /* 0x040fe200078efcff */
[----:B------:R-:W-:Y:S01]  /*2160*/  HGMMA.64x128x16.F32 R24, gdesc[UR12].tnspA, R24, gsb0 ;  /* 0x21e000000c1879f0 */ /* 0x000fe20008000818 */
[----:B------:R-:W-:Y:S02]  /*2170*/  LOP3.LUT R11, R8, 0x71, RZ, 0xfc, !PT ;  /* 0x00000071080b7812 */ /* 0x000fe400078efcff */
[-C--:B------:R-:W-:Y:S02]  /*2180*/  ISETP.GE.AND P5, PT, R2, R10.reuse, PT ;  /* 0x0000000a0200720c */ /* 0x080fe40003fa6270 */
[----:B------:R-:W-:Y:S02]  /*2190*/  ISETP.GE.AND P2, PT, R13, R10, PT ;  /* 0x0000000a0d00720c */ /* 0x000fe40003f46270 */
[C---:B------:R-:W-:Y:S02]  /*21a0*/  LOP3.LUT R12, R8.reuse, 0x79, RZ, 0xfc, !PT ;  /* 0x00000079080c7812 */ /* 0x040fe400078efcff */
[----:B------:R-:W-:-:S02]  /*21b0*/  LOP3.LUT R10, R8, 0x78, RZ, 0xfc, !PT ;  /* 0x00000078080a7812 */ /* 0x000fc400078efcff */
[-C--:B------:R-:W-:Y:S02]  /*21c0*/  ISETP.GE.AND P3, PT, R2, R11.reuse, PT ;  /* 0x0000000b0200720c */ /* 0x080fe40003f66270 */
[C---:B------:R-:W-:Y:S02]  /*21d0*/  ISETP.GE.AND P1, PT, R13.reuse, R11, PT ;  /* 0x0000000b0d00720c */ /* 0x040fe40003f26270 */
[----:B------:R-:W-:Y:S02]  /*21e0*/  LOP3.LUT R11, R8, 0x60, RZ, 0xfc, !PT ;  /* 0x00000060080b7812 */ /* 0x000fe400078efcff */
[-C--:B------:R-:W-:Y:S02]  /*21f0*/  ISETP.GE.AND P6, PT, R2, R12.reuse, PT ;  /* 0x0000000c0200720c */ /* 0x080fe40003fc6270 */
[----:B------:R-:W-:Y:S02]  /*2200*/  ISETP.GE.AND P0, PT, R13, R12, PT ;  /* 0x0000000c0d00720c */ /* 0x000fe40003f06270 */
[----:B------:R-:W-:-:S02]  /*2210*/  SEL R207, RZ, 0x7fff8, P5 ;  /* 0x0007fff8ffcf7807 */ /* 0x000fc40002800000 */
[-C--:B------:R-:W-:Y:S02]  /*2220*/  ISETP.GE.AND P4, PT, R2, R10.reuse, PT ;  /* 0x0000000a0200720c */ /* 0x080fe40003f86270 */
[----:B------:R-:W-:Y:S02]  /*2230*/  ISETP.GE.AND P5, PT, R13, R10, PT ;  /* 0x0000000a0d00720c */ /* 0x000fe40003fa6270 */
[----:B------:R-:W-:Y:S02]  /*2240*/  LOP3.LUT R12, R8, 0x61, RZ, 0xfc, !PT ;  /* 0x00000061080c7812 */ /* 0x000fe400078efcff */
[----:B------:R-:W-:Y:S02]  /*2250*/  SEL R10, RZ, 0x1fffe, P2 ;  /* 0x0001fffeff0a7807 */ /* 0x000fe40001000000 */
[----:B------:R-:W-:Y:S02]  /*2260*/  SEL R202, RZ, 0x4, P3 ;  /* 0x00000004ffca7807 */ /* 0x000fe40001800000 */
[----:B------:R-:W-:-:S02]  /*2270*/  ISETP.GE.AND P2, PT, R2, R11, PT ;  /* 0x0000000b0200720c */ /* 0x000fc40003f46270 */
[----:B------:R-:W-:Y:S02]  /*2280*/  ISETP.GE.AND P3, PT, R13, R11, PT ;  /* 0x0000000b0d00720c */ /* 0x000fe40003f66270 */
[C---:B------:R-:W-:Y:S02]  /*2290*/  LOP3.LUT R14, R8.reuse, 0x69, RZ, 0xfc, !PT ;  /* 0x00000069080e7812 */ /* 0x040fe400078efcff */
[----:B------:R-:W-:Y:S02]  /*22a0*/  SEL R210, RZ, 0x1, P1 ;  /* 0x00000001ffd27807 */ /* 0x000fe40000800000 */
[----:B------:R-:W-:Y:S02]  /*22b0*/  SEL R15, RZ, 0x4, P6 ;  /* 0x00000004ff0f7807 */ /* 0x000fe40003000000 */
[----:B------:R-:W-:Y:S02]  /*22c0*/  LOP3.LUT R11, R8, 0x68, RZ, 0xfc, !PT ;  /* 0x00000068080b7812 */ /* 0x000fe400078efcff */
[----:B------:R-:W-:-:S02]  /*22d0*/  ISETP.GE.AND P1, PT, R2, R12, PT ;  /* 0x0000000c0200720c */ /* 0x000fc40003f26270 */
[C---:B------:R-:W-:Y:S01]  /*22e0*/  ISETP.GE.AND P6, PT, R13.reuse, R12, PT ;  /* 0x0000000c0d00720c */ /* 0x040fe20003fc6270 */
[----:B------:R-:W-:Y:S01]  /*22f0*/  VIADD R12, R8, 0x9 ;  /* 0x00000009080c7836 */ /* 0x000fe20000000000 */
[----:B------:R-:W-:Y:S02]  /*2300*/  SEL R205, RZ, 0x7fff8, P4 ;  /* 0x0007fff8ffcd7807 */ /* 0x000fe40002000000 */
[----:B------:R-:W-:Y:S02]  /*2310*/  SEL R204, RZ, 0x1fffe, P5 ;  /* 0x0001fffeffcc7807 */ /* 0x000fe40002800000 */
[-C--:B------:R-:W-:Y:S02]  /*2320*/  ISETP.GE.AND P4, PT, R2, R14.reuse, PT ;  /* 0x0000000e0200720c */ /* 0x080fe40003f86270 */
[----:B------:R-:W-:Y:S01]  /*2330*/  ISETP.GE.AND P5, PT, R13, R14, PT ;  /* 0x0000000e0d00720c */ /* 0x000fe20003fa6270 */
[----:B------:R-:W-:Y:S01]  /*2340*/  VIADD R14, R8, 0x10 ;  /* 0x00000010080e7836 */ /* 0x000fe20000000000 */
[----:B------:R-:W-:-:S02]  /*2350*/  SEL R16, RZ, 0x7fff8, P2 ;  /* 0x0007fff8ff107807 */ /* 0x000fc40001000000 */
[CC--:B------:R-:W-:Y:S02]  /*2360*/  ISETP.GE.AND P2, PT, R2.reuse, R11.reuse, PT ;  /* 0x0000000b0200720c */ /* 0x0c0fe40003f46270 */
[----:B------:R-:W-:Y:S02]  /*2370*/  SEL R206, RZ, 0x1fffe, P3 ;  /* 0x0001fffeffce7807 */ /* 0x000fe40001800000 */
[----:B------:R-:W-:Y:S02]  /*2380*/  ISETP.GE.AND P3, PT, R13, R11, PT ;  /* 0x0000000b0d00720c */ /* 0x000fe40003f66270 */
[----:B------:R-:W-:Y:S02]  /*2390*/  SEL R11, RZ, 0x4, P1 ;  /* 0x00000004ff0b7807 */ /* 0x000fe40000800000 */
[----:B------:R-:W-:Y:S02]  /*23a0*/  SEL R208, RZ, 0x1, P6 ;  /* 0x00000001ffd07807 */ /* 0x000fe40003000000 */
[----:B------:R-:W-:-:S02]  /*23b0*/  ISETP.GE.AND P1, PT, R2, R12, PT ;  /* 0x0000000c0200720c */ /* 0x000fc40003f26270 */
[C---:B------:R-:W-:Y:S02]  /*23c0*/  ISETP.GE.AND P6, PT, R13.reuse, R12, PT ;  /* 0x0000000c0d00720c */ /* 0x040fe40003fc6270 */
[----:B------:R-:W-:Y:S02]  /*23d0*/  SEL R12, RZ, 0x4, P4 ;  /* 0x00000004ff0c7807 */ /* 0x000fe40002000000 */
[----:B------:R-:W-:Y:S02]  /*23e0*/  SEL R209, RZ, 0x1, P5 ;  /* 0x00000001ffd17807 */ /* 0x000fe40002800000 */
[----:B------:R-:W-:Y:S02]  /*23f0*/  SEL R203, RZ, 0x7fff8, P2 ;  /* 0x0007fff8ffcb7807 */ /* 0x000fe40001000000 */
[-C--:B------:R-:W-:Y:S02]  /*2400*/  ISETP.GE.AND P4, PT, R2, R14.reuse, PT ;  /* 0x0000000e0200720c */ /* 0x080fe40003f86270 */
[----:B------:R-:W-:-:S02]  /*2410*/  ISETP.GE.AND P5, PT, R13, R14, PT ;  /* 0x0000000e0d00720c */ /* 0x000fc40003fa6270 */
[-C--:B------:R-:W-:Y:S01]  /*2420*/  ISETP.GT.AND P2, PT, R2, R8.reuse, PT ;  /* 0x000000080200720c */ /* 0x080fe20003f44270 */
[----:B------:R-:W-:Y:S01]  /*2430*/  VIADD R211, R8, 0x8 ;  /* 0x0000000808d37836 */ /* 0x000fe20000000000 */
[----:B------:R-:W-:Y:S02]  /*2440*/  SEL R14, RZ, 0x1fffe, P3 ;  /* 0x0001fffeff0e7807 */ /* 0x000fe40001800000 */
[----:B------:R-:W-:Y:S01]  /*2450*/  ISETP.GE.AND P3, PT, R13, R8, PT ;  /* 0x000000080d00720c */ /* 0x000fe20003f66270 */
[----:B------:R-:W-:Y:S02]  /*2460*/  WARPGROUP.DEPBAR.LE gsb0, 0x0 ;  /* 0x00008000000079c5 */ /* 0x000fe40000010000 */
[----:B------:R-:W-:Y:S01]  /*2470*/  FMUL R25, R25, UR11 ;  /* 0x0000000b19197c20 */ /* 0x000fe20008400000 */
[----:B------:R-:W-:Y:S01]  /*2480*/  FMUL R212, R26, UR11 ;  /* 0x0000000b1ad47c20 */ /* 0x000fe20008400000 */
[----:B------:R-:W-:-:S03]  /*2490*/  FMUL R27, R27, UR11 ;  /* 0x0000000b1b1b7c20 */ /* 0x000fc60008400000 */
[----:B------:R-:W-:Y:S02]  /*24a0*/  FSEL R26, R25, -INF , P2 ;  /* 0xff800000191a7808 */ /* 0x000fe40001000000 */
[-C--:B------:R-:W-:Y:S01]  /*24b0*/  ISETP.GT.AND P2, PT, R13, R8.reuse, PT ;  /* 0x000000080d00720c */ /* 0x080fe20003f44270 */
[----:B------:R-:W-:Y:S01]  /*24c0*/  FMUL R28, R28, UR11 ;  /* 0x0000000b1c1c7c20 */ /* 0x000fe20008400000 */
[----:B------:R-:W-:Y:S01]  /*24d0*/  FSEL R25, R212, -INF , P3 ;  /* 0xff800000d4197808 */ /* 0x000fe20001800000 */
[----:B------:R-:W-:Y:S01]  /*24e0*/  FMUL R213, R29, UR11 ;  /* 0x0000000b1dd57c20 */ /* 0x000fe20008400000 */
[----:B------:R-:W-:Y:S01]  /*24f0*/  ISETP.GE.AND P3, PT, R2, R211, PT ;  /* 0x000000d30200720c */ /* 0x000fe20003f66270 */
[----:B------:R-:W-:Y:S02]  /*2500*/  VIADD R211, R8, 0x11 ;  /* 0x0000001108d37836 */ /* 0x000fe40000000000 */
[----:B------:R-:W-:Y:S01]  /*2510*/  FMUL R29, R24, UR11 ;  /* 0x0000000b181d7c20 */ /* 0x000fe20008400000 */
[----:B------:R-:W-:Y:S01]  /*2520*/  FSEL R27, R27, -INF , P2 ;  /* 0xff8000001b1b7808 */ /* 0x000fe20001000000 */
[----:B------:R-:W-:Y:S01]  /*2530*/  FMUL R24, R30, UR11 ;  /* 0x0000000b1e187c20 */ /* 0x000fe20008400000 */
[----:B------:R-:W-:Y:S01]  /*2540*/  FMUL R31, R31, UR11 ;  /* 0x0000000b1f1f7c20 */ /* 0x000fe20008400000 */
[----:B------:R-:W-:Y:S01]  /*2550*/  ISETP.GE.AND P2, PT, R2, R8, PT ;  /* 0x000000080200720c */ /* 0x000fe20003f46270 */
[----:B------:R-:W-:Y:S01]  /*2560*/  VIADD R212, R8, 0x18 ;  /* 0x0000001808d47836 */ /* 0x000fe20000000000 */
[----:B------:R-:W-:Y:S01]  /*2570*/  FSEL R28, R28, -INF , P3 ;  /* 0xff8000001c1c7808 */ /* 0x000fe20001800000 */
[----:B------:R-:W-:Y:S01]  /*2580*/  FMUL R32, R32, UR11 ;  /* 0x0000000b20207c20 */ /* 0x000fe20008400000 */
[----:B------:R-:W-:Y:S01]  /*2590*/  FSEL R30, R213, -INF , P1 ;  /* 0xff800000d51e7808 */ /* 0x000fe20000800000 */
[----:B------:R-:W-:Y:S01]  /*25a0*/  FMUL R33, R33, UR11 ;  /* 0x0000000b21217c20 */ /* 0x000fe20008400000 */
[-C--:B------:R-:W-:Y:S01]  /*25b0*/  ISETP.GE.AND P3, PT, R2, R211.reuse, PT ;  /* 0x000000d30200720c */ /* 0x080fe20003f66270 */
[----:B------:R-:W-:Y:S01]  /*25c0*/  FMUL R34, R34, UR11 ;  /* 0x0000000b22227c20 */ /* 0x000fe20008400000 */
[----:B------:R-:W-:Y:S01]  /*25d0*/  ISETP.GE.AND P1, PT, R13, R211, PT ;  /* 0x000000d30d00720c */ /* 0x000fe20003f26270 */
[----:B------:R-:W-:Y:S01]  /*25e0*/  VIADD R211, R8, 0x19 ;  /* 0x0000001908d37836 */ /* 0x000fe20000000000 */
[----:B------:R-:W-:Y:S01]  /*25f0*/  FSEL R29, R29, -INF , P2 ;  /* 0xff8000001d1d7808 */ /* 0x000fe20001000000 */
[----:B------:R-:W-:Y:S01]  /*2600*/  FMUL R213, R35, UR11 ;  /* 0x0000000b23d57c20 */ /* 0x000fe20008400000 */
[----:B------:R-:W-:-:S02]  /*2610*/  FSEL R24, R24, -INF , P2 ;  /* 0xff80000018187808 */ /* 0x000fc40001000000 */
[----:B------:R-:W-:Y:S02]  /*2620*/  FSEL R31, R31, -INF , P6 ;  /* 0xff8000001f1f7808 */ /* 0x000fe40003000000 */
[-C--:B------:R-:W-:Y:S02]  /*2630*/  ISETP.GE.AND P2, PT, R2, R212.reuse, PT ;  /* 0x000000d40200720c */ /* 0x080fe40003f46270 */
[----:B------:R-:W-:Y:S01]  /*2640*/  ISETP.GE.AND P6, PT, R13, R212, PT ;  /* 0x000000d40d00720c */ /* 0x000fe20003fc6270 */
[----:B------:R-:W-:Y:S01]  /*2650*/  VIADD R212, R8, 0x20 ;  /* 0x0000002008d47836 */ /* 0x000fe20000000000 */
[----:B------:R-:W-:Y:S02]  /*2660*/  FSEL R32, R32, -INF , P4 ;  /* 0xff80000020207808 */ /* 0x000fe40002000000 */
[----:B------:R-:W-:Y:S02]  /*2670*/  FSEL R35, R33, -INF , P3 ;  /* 0xff80000021237808 */ /* 0x000fe40001800000 */
[----:B------:R-:W-:-:S02]  /*2680*/  ISETP.GE.AND P4, PT, R2, R211, PT ;  /* 0x000000d30200720c */ /* 0x000fc40003f86270 */
[----:B------:R-:W-:Y:S01]  /*2690*/  ISETP.GE.AND P3, PT, R13, R211, PT ;  /* 0x000000d30d00720c */ /* 0x000fe20003f66270 */
[----:B------:R-:W-:Y:S01]  /*26a0*/  FMUL R211, R37, UR11 ;  /* 0x0000000b25d37c20 */ /* 0x000fe20008400000 */
[----:B------:R-:W-:Y:S01]  /*26b0*/  FSEL R33, R34, -INF , P5 ;  /* 0xff80000022217808 */ /* 0x000fe20002800000 */
[----:B------:R-:W-:Y:S01]  /*26c0*/  FMUL R36, R36, UR11 ;  /* 0x0000000b24247c20 */ /* 0x000fe20008400000 */
[----:B------:R-:W-:Y:S01]  /*26d0*/  FSEL R34, R213, -INF , P1 ;  /* 0xff800000d5227808 */ /* 0x000fe20000800000 */
[----:B------:R-:W-:Y:S01]  /*26e0*/  FMUL R37, R38, UR11 ;  /* 0x0000000b26257c20 */ /* 0x000fe20008400000 */
[-C--:B------:R-:W-:Y:S01]  /*26f0*/  ISETP.GE.AND P5, PT, R2, R212.reuse, PT ;  /* 0x000000d40200720c */ /* 0x080fe20003fa6270 */
[----:B------:R-:W-:Y:S01]  /*2700*/  FMUL R214, R39, UR11 ;  /* 0x0000000b27d67c20 */ /* 0x000fe20008400000 */
[----:B------:R-:W-:Y:S01]  /*2710*/  ISETP.GE.AND P1, PT, R13, R212, PT ;  /* 0x000000d40d00720c */ /* 0x000fe20003f26270 */
[----:B------:R-:W-:Y:S02]  /*2720*/  VIADD R212, R8, 0x21 ;  /* 0x0000002108d47836 */ /* 0x000fe40000000000 */
[----:B------:R-:W-:Y:S01]  /*2730*/  IMAD.WIDE R38, R0, 0x2, R130 ;  /* 0x0000000200267825 */ /* 0x000fe200078e0282 */
[----:B------:R-:W-:-:S03]  /*2740*/  FSEL R36, R36, -INF , P2 ;  /* 0xff80000024247808 */ /* 0x000fc60001000000 */
[----:B------:R-:W-:Y:S01]  /*2750*/  FMUL R215, R40, UR11 ;  /* 0x0000000b28d77c20 */ /* 0x000fe20008400000 */
[----:B------:R-:W-:Y:S01]  /*2760*/  FSEL R211, R211, -INF , P4 ;  /* 0xff800000d3d37808 */ /* 0x000fe20002000000 */
[----:B------:R-:W-:Y:S01]  /*2770*/  FMUL R216, R41, UR11 ;  /* 0x0000000b29d87c20 */ /* 0x000fe20008400000 */
[-C--:B------:R-:W-:Y:S01]  /*2780*/  ISETP.GE.AND P2, PT, R2, R212.reuse, PT ;  /* 0x000000d40200720c */ /* 0x080fe20003f46270 */
[----:B------:R0:W2:Y:S01]  /*2790*/  LDG.E.U16 R217, desc[UR16][R38.64] ;  /* 0x0000001026d97981 */ /* 0x0000a2000c1e1500 */
[----:B------:R-:W-:Y:S01]  /*27a0*/  ISETP.GE.AND P4, PT, R13, R212, PT ;  /* 0x000000d40d00720c */ /* 0x000fe20003f86270 */
[C---:B------:R-:W-:Y:S02]  /*27b0*/  VIADD R213, R8.reuse, 0x28 ;  /* 0x0000002808d57836 */ /* 0x040fe40000000000 */
[----:B------:R-:W-:Y:S02]  /*27c0*/  VIADD R212, R8, 0x29 ;  /* 0x0000002908d47836 */ /* 0x000fe40000000000 */
[----:B------:R-:W-:-:S04]  /*27d0*/  IMAD.WIDE R40, R0, 0x2, R106 ;  /* 0x0000000200287825 */ /* 0x000fc800078e026a */
[----:B0-----:R-:W-:Y:S01]  /*27e0*/  IMAD.WIDE R38, R0, 0x2, R20 ;  /* 0x0000000200267825 */ /* 0x001fe200078e0214 */
[----:B------:R-:W-:Y:S01]  /*27f0*/  FSEL R37, R37, -INF , P6 ;  /* 0xff80000025257808 */ /* 0x000fe20003000000 */
[----:B------:R0:W3:Y:S01]  /*2800*/  LDG.E.U16 R218, desc[UR16][R40.64] ;  /* 0x0000001028da7981 */ /* 0x0000e2000c1e1500 */
[----:B------:R-:W-:Y:S02]  /*2810*/  FSEL R214, R214, -INF , P3 ;  /* 0xff800000d6d67808 */ /* 0x000fe40001800000 */
[----:B------:R-:W-:Y:S01]  /*2820*/  FSEL R215, R215, -INF , P5 ;  /* 0xff800000d7d77808 */ /* 0x000fe20002800000 */
[----:B------:R1:W4:Y:S01]  /*2830*/  LDG.E.U16 R219, desc[UR16][R38.64] ;  /* 0x0000001026db7981 */ /* 0x000322000c1e1500 */
[----:B------:R-:W-:Y:S02]  /*2840*/  FSEL R216, R216, -INF , P2 ;  /* 0xff800000d8d87808 */ /* 0x000fe40001000000 */
[-C--:B------:R-:W-:Y:S02]  /*2850*/  ISETP.GE.AND P6, PT, R2, R213.reuse, PT ;  /* 0x000000d50200720c */ /* 0x080fe40003fc6270 */
[----:B------:R-:W-:Y:S01]  /*2860*/  ISETP.GE.AND P3, PT, R13, R213, PT ;  /* 0x000000d50d00720c */ /* 0x000fe20003f66270 */
[----:B0-----:R-:W-:Y:S01]  /*2870*/  IMAD.WIDE R40, R0, 0x2, R18 ;  /* 0x0000000200287825 */ /* 0x001fe200078e0212 */
[----:B------:R-:W-:-:S02]  /*2880*/  ISETP.GE.AND P5, PT, R2, R212, PT ;  /* 0x000000d40200720c */ /* 0x000fc40003fa6270 */
[----:B------:R-:W-:Y:S01]  /*2890*/  ISETP.GE.AND P2, PT, R13, R212, PT ;  /* 0x000000d40d00720c */ /* 0x000fe20003f46270 */
[C---:B------:R-:W-:Y:S01]  /*28a0*/  IMAD.WIDE R212, R0.reuse, 0x2, R192 ;  /* 0x0000000200d47825 */ /* 0x040fe200078e02c0 */
[----:B------:R0:W5:Y:S03]  /*28b0*/  LDG.E.U16 R220, desc[UR16][R40.64] ;  /* 0x0000001028dc7981 */ /* 0x000166000c1e1500 */
[C---:B-1----:R-:W-:Y:S01]  /*28c0*/  IMAD.WIDE R38, R0.reuse, 0x2, R182 ;  /* 0x0000000200267825 */ /* 0x042fe200078e02b6 */
[----:B------:R1:W3:Y:S05]  /*28d0*/  LDG.E.U16 R221, desc[UR16][R212.64] ;  /* 0x00000010d4dd7981 */ /* 0x0002ea000c1e1500 */
[----:B------:R1:W3:Y:S01]  /*28e0*/  LDG.E.U16 R38, desc[UR16][R38.64] ;  /* 0x0000001026267981 */ /* 0x0002e2000c1e1500 */
[----:B0-----:R-:W-:-:S04]  /*28f0*/  IMAD.WIDE R40, R0, 0x2, R172 ;  /* 0x0000000200287825 */ /* 0x001fc800078e02ac */
[----:B-1----:R-:W-:Y:S02]  /*2900*/  IMAD.WIDE R212, R0, 0x2, R194 ;  /* 0x0000000200d47825 */ /* 0x002fe400078e02c2 */
[----:B------:R0:W3:Y:S04]  /*2910*/  LDG.E.U16 R40, desc[UR16][R40.64] ;  /* 0x0000001028287981 */ /* 0x0000e8000c1e1500 */
[----:B------:R-:W3:Y:S01]  /*2920*/  LDG.E.U16 R212, desc[UR16][R212.64] ;  /* 0x00000010d4d47981 */ /* 0x000ee2000c1e1500 */
[----:B------:R-:W-:Y:S01]  /*2930*/  FMUL R224, R42, UR11 ;  /* 0x0000000b2ae07c20 */ /* 0x000fe20008400000 */
[----:B------:R-:W-:Y:S01]  /*2940*/  FMUL R43, R43, UR11 ;  /* 0x0000000b2b2b7c20 */ /* 0x000fe20008400000 */
[----:B------:R-:W-:-:S03]  /*2950*/  VIADD R42, R8, 0x30 ;  /* 0x00000030082a7836 */ /* 0x000fc60000000000 */
[----:B------:R-:W-:Y:S02]  /*2960*/  FSEL R39, R224, -INF , P1 ;  /* 0xff800000e0277808 */ /* 0x000fe40000800000 */
[----:B0-----:R-:W-:Y:S01]  /*2970*/  FSEL R41, R43, -INF , P4 ;  /* 0xff8000002b297808 */ /* 0x001fe20002000000 */
[----:B------:R-:W-:Y:S01]  /*2980*/  FMUL R43, R44, UR11 ;  /* 0x0000000b2c2b7c20 */ /* 0x000fe20008400000 */
[-C--:B------:R-:W-:Y:S02]  /*2990*/  ISETP.GE.AND P1, PT, R2, R42.reuse, PT ;  /* 0x0000002a0200720c */ /* 0x080fe40003f26270 */
[----:B------:R-:W-:Y:S01]  /*29a0*/  ISETP.GE.AND P4, PT, R13, R42, PT ;  /* 0x0000002a0d00720c */ /* 0x000fe20003f86270 */
[----:B------:R-:W-:Y:S01]  /*29b0*/  FMUL R42, R45, UR11 ;  /* 0x0000000b2d2a7c20 */ /* 0x000fe20008400000 */
[----:B------:R-:W-:Y:S01]  /*29c0*/  VIADD R44, R8, 0x31 ;  /* 0x00000031082c7836 */ /* 0x000fe20000000000 */
[----:B------:R-:W-:Y:S01]  /*29d0*/  FSEL R43, R43, -INF , P6 ;  /* 0xff8000002b2b7808 */ /* 0x000fe20003000000 */
[----:B------:R-:W-:-:S02]  /*29e0*/  FMUL R45, R46, UR11 ;  /* 0x0000000b2e2d7c20 */ /* 0x000fc40008400000 */
[----:B------:R-:W-:Y:S02]  /*29f0*/  FSEL R42, R42, -INF , P5 ;  /* 0xff8000002a2a7808 */ /* 0x000fe40002800000 */
[-C--:B------:R-:W-:Y:S02]  /*2a00*/  ISETP.GE.AND P6, PT, R2, R44.reuse, PT ;  /* 0x0000002c0200720c */ /* 0x080fe40003fc6270 */
[----:B------:R-:W-:Y:S01]  /*2a10*/  ISETP.GE.AND P5, PT, R13, R44, PT ;  /* 0x0000002c0d00720c */ /* 0x000fe20003fa6270 */
[----:B------:R-:W-:Y:S01]  /*2a20*/  FMUL R44, R47, UR11 ;  /* 0x0000000b2f2c7c20 */ /* 0x000fe20008400000 */
[----:B------:R-:W-:Y:S02]  /*2a30*/  IADD3 R46, R8, 0x38, RZ ;  /* 0x00000038082e7810 */ /* 0x000fe40007ffe0ff */
[----:B------:R-:W-:Y:S02]  /*2a40*/  FSEL R45, R45, -INF , P3 ;  /* 0xff8000002d2d7808 */ /* 0x000fe40001800000 */
[----:B------:R-:W-:Y:S01]  /*2a50*/  FSEL R44, R44, -INF , P2 ;  /* 0xff8000002c2c7808 */ /* 0x000fe20001000000 */
[----:B------:R-:W-:Y:S01]  /*2a60*/  FMUL R47, R49, UR11 ;  /* 0x0000000b312f7c20 */ /* 0x000fe20008400000 */
[----:B------:R-:W-:-:S02]  /*2a70*/  ISETP.GE.AND P3, PT, R2, R46, PT ;  /* 0x0000002e0200720c */ /* 0x000fc40003f66270 */
[----:B------:R-:W-:Y:S01]  /*2a80*/  ISETP.GE.AND P2, PT, R13, R46, PT ;  /* 0x0000002e0d00720c */ /* 0x000fe20003f46270 */
[----:B------:R-:W-:Y:S01]  /*2a90*/  FMUL R46, R48, UR11 ;  /* 0x0000000b302e7c20 */ /* 0x000fe20008400000 */
[----:B------:R-:W-:Y:S02]  /*2aa0*/  VIADD R48, R8, 0x39 ;  /* 0x0000003908307836 */ /* 0x000fe40000000000 */
[----:B------:R-:W-:Y:S02]  /*2ab0*/  IMAD.IADD R14, R209, 0x1, R14 ;  /* 0x00000001d10e7824 */ /* 0x000fe400078e020e */
[----:B------:R-:W-:Y:S01]  /*2ac0*/  FMUL R49, R51, UR11 ;  /* 0x0000000b33317c20 */ /* 0x000fe20008400000 */
[----:B------:R-:W-:Y:S02]  /*2ad0*/  FSEL R46, R46, -INF , P1 ;  /* 0xff8000002e2e7808 */ /* 0x000fe40000800000 */
[----:B------:R-:W-:Y:S02]  /*2ae0*/  FSEL R47, R47, -INF , P6 ;  /* 0xff8000002f2f7808 */ /* 0x000fe40003000000 */
[----:B------:R-:W-:-:S02]  /*2af0*/  SEL R51, RZ, 0x1, P0 ;  /* 0x00000001ff337807 */ /* 0x000fc40000000000 */
[-C--:B------:R-:W-:Y:S02]  /*2b00*/  ISETP.GE.AND P1, PT, R2, R48.reuse, PT ;  /* 0x000000300200720c */ /* 0x080fe40003f26270 */
[----:B------:R-:W-:Y:S01]  /*2b10*/  ISETP.GE.AND P6, PT, R13, R48, PT ;  /* 0x000000300d00720c */ /* 0x000fe20003fc6270 */
[----:B------:R-:W-:Y:S01]  /*2b20*/  FMUL R48, R50, UR11 ;  /* 0x0000000b32307c20 */ /* 0x000fe20008400000 */
[----:B------:R-:W-:Y:S01]  /*2b30*/  LOP3.LUT R14, R14, 0x3, RZ, 0xc0, !PT ;  /* 0x000000030e0e7812 */ /* 0x000fe200078ec0ff */
[----:B------:R-:W-:Y:S01]  /*2b40*/  IMAD.IADD R10, R210, 0x1, R10 ;  /* 0x00000001d20a7824 */ /* 0x000fe200078e020a */
[----:B------:R-:W-:Y:S01]  /*2b50*/  LOP3.LUT R50, R8, 0x59, RZ, 0xfc, !PT ;  /* 0x0000005908327812 */ /* 0x000fe200078efcff */
[----:B------:R-:W-:Y:S01]  /*2b60*/  IMAD.IADD R51, R51, 0x1, R204 ;  /* 0x0000000133337824 */ /* 0x000fe200078e02cc */
[----:B------:R-:W-:Y:S01]  /*2b70*/  IADD3 R14, R14, R203, R12 ;  /* 0x000000cb0e0e7210 */ /* 0x000fe20007ffe00c */
[----:B------:R-:W-:Y:S01]  /*2b80*/  IMAD.IADD R206, R208, 0x1, R206 ;  /* 0x00000001d0ce7824 */ /* 0x000fe200078e02ce */
[----:B------:R-:W-:-:S02]  /*2b90*/  FSEL R48, R48, -INF , P4 ;  /* 0xff80000030307808 */ /* 0x000fc40002000000 */
[----:B------:R-:W-:Y:S02]  /*2ba0*/  FSEL R49, R49, -INF , P5 ;  /* 0xff80000031317808 */ /* 0x000fe40002800000 */
[-C--:B------:R-:W-:Y:S02]  /*2bb0*/  ISETP.GE.AND P4, PT, R13, R50.reuse, PT ;  /* 0x000000320d00720c */ /* 0x080fe40003f86270 */
[----:B------:R-:W-:Y:S01]  /*2bc0*/  ISETP.GE.AND P5, PT, R2, R50, PT ;  /* 0x000000320200720c */ /* 0x000fe20003fa6270 */
[----:B------:R-:W-:Y:S01]  /*2bd0*/  IMAD.SHL.U32 R14, R14, 0x100, RZ ;  /* 0x000001000e0e7824 */ /* 0x000fe200078e00ff */
[----:B------:R-:W-:Y:S02]  /*2be0*/  LOP3.LUT R50, R10, 0x3, RZ, 0xc0, !PT ;  /* 0x000000030a327812 */ /* 0x000fe400078ec0ff */
[----:B------:R-:W-:Y:S02]  /*2bf0*/  LOP3.LUT R10, R51, 0x3, RZ, 0xc0, !PT ;  /* 0x00000003330a7812 */ /* 0x000fe400078ec0ff */
[----:B------:R-:W-:-:S02]  /*2c00*/  LOP3.LUT R206, R206, 0x3, RZ, 0xc0, !PT ;  /* 0x00000003cece7812 */ /* 0x000fc400078ec0ff */
[----:B------:R-:W-:Y:S02]  /*2c10*/  IADD3 R205, R10, R205, R15 ;  /* 0x000000cd0acd7210 */ /* 0x000fe40007ffe00f */
[----:B------:R-:W-:Y:S02]  /*2c20*/  IADD3 R15, R206, R16, R11 ;  /* 0x00000010ce0f7210 */ /* 0x000fe40007ffe00b */
[----:B------:R-:W-:Y:S01]  /*2c30*/  LOP3.LUT R14, R14, 0xf00, RZ, 0xe2, !PT ;  /* 0x00000f000e0e7812 */ /* 0x000fe200078ee2ff */
[----:B------:R-:W-:Y:S01]  /*2c40*/  FMUL R10, R52, UR11 ;  /* 0x0000000b340a7c20 */ /* 0x000fe20008400000 */
[----:B------:R-:W-:Y:S01]  /*2c50*/  FMUL R11, R53, UR11 ;  /* 0x0000000b350b7c20 */ /* 0x000fe20008400000 */
[----:B------:R-:W-:Y:S02]  /*2c60*/  IADD3 R50, R50, R207, R202 ;  /* 0x000000cf32327210 */ /* 0x000fe40007ffe0ca */
[----:B------:R-:W-:Y:S01]  /*2c70*/  IMAD R52, R15, 0x1000, R14 ;  /* 0x000010000f347824 */ /* 0x000fe200078e020e */
[----:B------:R-:W-:Y:S01]  /*2c80*/  LOP3.LUT R12, R8, 0x58, RZ, 0xfc, !PT ;  /* 0x00000058080c7812 */ /* 0x000fe200078efcff */
[----:B------:R-:W-:Y:S01]  /*2c90*/  FMUL R15, R55, UR11 ;  /* 0x0000000b370f7c20 */ /* 0x000fe20008400000 */
[----:B------:R-:W-:-:S02]  /*2ca0*/  LOP3.LUT R205, R205, 0xf, RZ, 0xc0, !PT ;  /* 0x0000000fcdcd7812 */ /* 0x000fc400078ec0ff */
[----:B------:R-:W-:Y:S02]  /*2cb0*/  LOP3.LUT R51, R8, 0x41, RZ, 0xfc, !PT ;  /* 0x0000004108337812 */ /* 0x000fe400078efcff */
[----:B------:R-:W-:Y:S02]  /*2cc0*/  FSEL R10, R10, -INF , P3 ;  /* 0xff8000000a0a7808 */ /* 0x000fe40001800000 */
[----:B------:R-:W-:Y:S01]  /*2cd0*/  FSEL R11, R11, -INF , P1 ;  /* 0xff8000000b0b7808 */ /* 0x000fe20000800000 */
[----:B------:R-:W-:Y:S01]  /*2ce0*/  IMAD R205, R50, 0x10, R205 ;  /* 0x0000001032cd7824 */ /* 0x000fe200078e02cd */
[-C--:B------:R-:W-:Y:S01]  /*2cf0*/  ISETP.GE.AND P3, PT, R13, R12.reuse, PT ;  /* 0x0000000c0d00720c */ /* 0x080fe20003f66270 */
[----:B------:R-:W-:Y:S01]  /*2d00*/  FMUL R14, R57, UR11 ;  /* 0x0000000b390e7c20 */ /* 0x000fe20008400000 */
[----:B------:R-:W-:Y:S01]  /*2d10*/  ISETP.GE.AND P1, PT, R2, R12, PT ;  /* 0x0000000c0200720c */ /* 0x000fe20003f26270 */
[----:B------:R-:W-:Y:S01]  /*2d20*/  FMUL R12, R54, UR11 ;  /* 0x0000000b360c7c20 */ /* 0x000fe20008400000 */
[----:B------:R-:W-:-:S02]  /*2d30*/  FSEL R15, R15, -INF , P6 ;  /* 0xff8000000f0f7808 */ /* 0x000fc40003000000 */
[----:B------:R-:W-:Y:S02]  /*2d40*/  ISETP.GE.AND P6, PT, R2, R51, PT ;  /* 0x000000330200720c */ /* 0x000fe40003fc6270 */
[----:B------:R-:W-:Y:S01]  /*2d50*/  LOP3.LUT R50, R8, 0x40, RZ, 0xfc, !PT ;  /* 0x0000004008327812 */ /* 0x000fe200078efcff */
[----:B------:R-:W-:Y:S01]  /*2d60*/  FMUL R16, R56, UR11 ;  /* 0x0000000b38107c20 */ /* 0x000fe20008400000 */
[----:B------:R-:W-:Y:S02]  /*2d70*/  FSEL R12, R12, -INF , P2 ;  /* 0xff8000000c0c7808 */ /* 0x000fe40001000000 */
[----:B------:R-:W-:Y:S02]  /*2d80*/  LOP3.LUT R205, R205, 0xff, RZ, 0xc0, !PT ;  /* 0x000000ffcdcd7812 */ /* 0x000fe400078ec0ff */
[----:B------:R-:W-:Y:S02]  /*2d90*/  FSEL R14, R14, -INF , P6 ;  /* 0xff8000000e0e7808 */ /* 0x000fe40003000000 */
[----:B------:R-:W-:-:S02]  /*2da0*/  ISETP.GE.AND P2, PT, R2, R50, PT ;  /* 0x000000320200720c */ /* 0x000fc40003f46270 */
[----:B------:R-:W-:Y:S01]  /*2db0*/  ISETP.GE.AND P6, PT, R13, R50, PT ;  /* 0x000000320d00720c */ /* 0x000fe20003fc6270 */
[----:B------:R-:W-:Y:S01]  /*2dc0*/  FMUL R50, R58, UR11 ;  /* 0x0000000b3a327c20 */ /* 0x000fe20008400000 */
[----:B------:R-:W-:Y:S01]  /*2dd0*/  LOP3.LUT R58, R8, 0x48, RZ, 0xfc, !PT ;  /* 0x00000048083a7812 */ /* 0x000fe200078efcff */
[----:B------:R-:W-:Y:S01]  /*2de0*/  IMAD.IADD R205, R52, 0x1, R205 ;  /* 0x0000000134cd7824 */ /* 0x000fe200078e02cd */
[----:B------:R-:W-:Y:S01]  /*2df0*/  FSEL R16, R16, -INF , P2 ;  /* 0xff80000010107808 */ /* 0x000fe20001000000 */
[----:B------:R-:W-:Y:S01]  /*2e00*/  FMUL R59, R59, UR11 ;  /* 0x0000000b3b3b7c20 */ /* 0x000fe20008400000 */
[----:B------:R-:W-:Y:S01]  /*2e10*/  ISETP.GE.AND P2, PT, R13, R51, PT ;  /* 0x000000330d00720c */ /* 0x000fe20003f46270 */
[----:B------:R-:W-:Y:S01]  /*2e20*/  FMUL R51, R60, UR11 ;  /* 0x0000000b3c337c20 */ /* 0x000fe20008400000 */
[C---:B------:R-:W-:Y:S02]  /*2e30*/  LOP3.LUT R54, R8.reuse, 0x51, RZ, 0xfc, !PT ;  /* 0x0000005108367812 */ /* 0x040fe400078efcff */
[----:B------:R-:W-:-:S02]  /*2e40*/  LOP3.LUT R53, R8, 0x50, RZ, 0xfc, !PT ;  /* 0x0000005008357812 */ /* 0x000fc400078efcff */
[----:B------:R-:W-:Y:S02]  /*2e50*/  LOP3.LUT R52, R8, 0x49, RZ, 0xfc, !PT ;  /* 0x0000004908347812 */ /* 0x000fe400078efcff */
[----:B------:R-:W-:Y:S02]  /*2e60*/  FSEL R8, R50, -INF , P6 ;  /* 0xff80000032087808 */ /* 0x000fe40003000000 */
[----:B------:R-:W-:Y:S01]  /*2e70*/  ISETP.GE.AND P6, PT, R2, R58, PT ;  /* 0x0000003a0200720c */ /* 0x000fe20003fc6270 */
[----:B------:R-:W-:Y:S01]  /*2e80*/  FMUL R60, R61, UR11 ;  /* 0x0000000b3d3c7c20 */ /* 0x000fe20008400000 */
[----:B------:R-:W-:Y:S01]  /*2e90*/  FSEL R50, R59, -INF , P2 ;  /* 0xff8000003b327808 */ /* 0x000fe20001000000 */
[----:B------:R-:W-:Y:S01]  /*2ea0*/  FMUL R61, R64, UR11 ;  /* 0x0000000b403d7c20 */ /* 0x000fe20008400000 */
[----:B------:R-:W-:Y:S02]  /*2eb0*/  FSEL R51, R51, -INF , P6 ;  /* 0xff80000033337808 */ /* 0x000fe40003000000 */
[----:B------:R-:W-:-:S02]  /*2ec0*/  ISETP.GE.AND P2, PT, R2, R52, PT ;  /* 0x000000340200720c */ /* 0x000fc40003f46270 */
[----:B------:R-:W-:Y:S02]  /*2ed0*/  ISETP.GE.AND P6, PT, R2, R53, PT ;  /* 0x000000350200720c */ /* 0x000fe40003fc6270 */
[----:B------:R-:W-:Y:S01]  /*2ee0*/  LOP3.LUT R64, R205, 0xffff, RZ, 0xc0, !PT ;  /* 0x0000ffffcd407812 */ /* 0x000fe200078ec0ff */
[----:B------:R-:W-:Y:S01]  /*2ef0*/  FMUL R65, R65, UR11 ;  /* 0x0000000b41417c20 */ /* 0x000fe20008400000 */
[----:B------:R-:W-:Y:S01]  /*2f00*/  FSEL R60, R60, -INF , P2 ;  /* 0xff8000003c3c7808 */ /* 0x000fe20001000000 */
[----:B------:R-:W-:Y:S01]  /*2f10*/  FMUL R68, R68, UR11 ;  /* 0x0000000b44447c20 */ /* 0x000fe20008400000 */
[----:B------:R-:W-:Y:S02]  /*2f20*/  FSEL R61, R61, -INF , P6 ;  /* 0xff8000003d3d7808 */ /* 0x000fe40003000000 */
[-C--:B------:R-:W-:Y:S02]  /*2f30*/  ISETP.GE.AND P2, PT, R2, R54.reuse, PT ;  /* 0x000000360200720c */ /* 0x080fe40003f46270 */
[----:B------:R-:W-:-:S02]  /*2f40*/  ISETP.GE.AND P6, PT, R13, R54, PT ;  /* 0x000000360d00720c */ /* 0x000fc40003fc6270 */
[--C-:B------:R-:W-:Y:S01]  /*2f50*/  SHF.R.U32.HI R54, RZ, 0xf, R64.reuse ;  /* 0x0000000fff367819 */ /* 0x100fe20000011640 */
[----:B------:R-:W-:Y:S01]  /*2f60*/  FMUL R69, R69, UR11 ;  /* 0x0000000b45457c20 */ /* 0x000fe20008400000 */
[----:B------:R-:W-:Y:S01]  /*2f70*/  FSEL R65, R65, -INF , P2 ;  /* 0xff80000041417808 */ /* 0x000fe20001000000 */
[----:B------:R-:W-:Y:S01]  /*2f80*/  FMUL R72, R72, UR11 ;  /* 0x0000000b48487c20 */ /* 0x000fe20008400000 */
[----:B------:R-:W-:Y:S02]  /*2f90*/  FSEL R68, R68, -INF , P1 ;  /* 0xff80000044447808 */ /* 0x000fe40000800000 */
[----:B------:R-:W-:Y:S02]  /*2fa0*/  ISETP.GE.AND P2, PT, R13, R53, PT ;  /* 0x000000350d00720c */ /* 0x000fe40003f46270 */
[----:B------:R-:W-:Y:S02]  /*2fb0*/  LOP3.LUT P1, RZ, R54, 0x1, RZ, 0xc0, !PT ;  /* 0x0000000136ff7812 */ /* 0x000fe4000782c0ff */
[----:B------:R-:W-:-:S02]  /*2fc0*/  SHF.R.U32.HI R53, RZ, 0xe, R64 ;  /* 0x0000000eff357819 */ /* 0x000fc40000011640 */
[--C-:B------:R-:W-:Y:S01]  /*2fd0*/  SHF.R.U32.HI R54, RZ, 0xb, R64.reuse ;  /* 0x0000000bff367819 */ /* 0x100fe20000011640 */
[----:B------:R-:W-:Y:S01]  /*2fe0*/  FMUL R73, R73, UR11 ;  /* 0x0000000b49497c20 */ /* 0x000fe20008400000 */
[----:B------:R-:W-:Y:S02]  /*2ff0*/  FSEL R69, R69, -INF , P5 ;  /* 0xff80000045457808 */ /* 0x000fe40002800000 */
[----:B------:R-:W-:Y:S02]  /*3000*/  FSEL R72, R72, -INF , !P1 ;  /* 0xff80000048487808 */ /* 0x000fe40004800000 */
[----:B------:R-:W-:Y:S02]  /*3010*/  LOP3.LUT P5, RZ, R53, 0x1, RZ, 0xc0, !PT ;  /* 0x0000000135ff7812 */ /* 0x000fe400078ac0ff */
[----:B------:R-:W-:Y:S02]  /*3020*/  LOP3.LUT P1, RZ, R54, 0x1, RZ, 0xc0, !PT ;  /* 0x0000000136ff7812 */ /* 0x000fe4000782c0ff */
[----:B------:R-:W-:Y:S01]  /*3030*/  SHF.R.U32.HI R54, RZ, 0xa, R64 ;  /* 0x0000000aff367819 */ /* 0x000fe20000011640 */
[----:B------:R-:W-:Y:S01]  /*3040*/  FMUL R76, R76, UR11 ;  /* 0x0000000b4c4c7c20 */ /* 0x000fe20008400000 */
[----:B------:R-:W-:-:S02]  /*3050*/  FMNMX R53, R29, R26, !PT ;  /* 0x0000001a1d357209 */ /* 0x000fc40007800000 */
[----:B------:R-:W-:Y:S02]  /*3060*/  FSEL R73, R73, -INF , !P5 ;  /* 0xff80000049497808 */ /* 0x000fe40006800000 */
[----:B------:R-:W-:Y:S02]  /*3070*/  LOP3.LUT P5, RZ, R54, 0x1, RZ, 0xc0, !PT ;  /* 0x0000000136ff7812 */ /* 0x000fe400078ac0ff */
[----:B------:R-:W-:Y:S01]  /*3080*/  SHF.R.U32.HI R54, RZ, 0x7, R64 ;  /* 0x00000007ff367819 */ /* 0x000fe20000011640 */
[----:B------:R-:W-:Y:S01]  /*3090*/  FMUL R77, R77, UR11 ;  /* 0x0000000b4d4d7c20 */ /* 0x000fe20008400000 */
[----:B------:R-:W-:Y:S02]  /*30a0*/  FMNMX R53, R28, R53, !PT ;  /* 0x000000351c357209 */ /* 0x000fe40007800000 */
[----:B------:R-:W-:Y:S02]  /*30b0*/  FSEL R76, R76, -INF , !P1 ;  /* 0xff8000004c4c7808 */ /* 0x000fe40004800000 */
[----:B------:R-:W-:-:S02]  /*30c0*/  LOP3.LUT P1, RZ, R54, 0x1, RZ, 0xc0, !PT ;  /* 0x0000000136ff7812 */ /* 0x000fc4000782c0ff */
[----:B------:R-:W-:Y:S02]  /*30d0*/  SHF.R.U32.HI R54, RZ, 0x6, R64 ;  /* 0x00000006ff367819 */ /* 0x000fe40000011640 */
[----:B------:R-:W-:Y:S02]  /*30e0*/  FMNMX R53, R30, R53, !PT ;  /* 0x000000351e357209 */ /* 0x000fe40007800000 */
[----:B------:R-:W-:Y:S02]  /*30f0*/  FSEL R77, R77, -INF , !P5 ;  /* 0xff8000004d4d7808 */ /* 0x000fe40006800000 */
[----:B------:R-:W-:Y:S02]  /*3100*/  LOP3.LUT P5, RZ, R54, 0x1, RZ, 0xc0, !PT ;  /* 0x0000000136ff7812 */ /* 0x000fe400078ac0ff */
[----:B------:R-:W-:-:S04]  /*3110*/  FMNMX R54, R32, R53, !PT ;  /* 0x0000003520367209 */ /* 0x000fc80007800000 */
[----:B------:R-:W-:-:S04]  /*3120*/  FMNMX R53, R35, R54, !PT ;  /* 0x0000003623357209 */ /* 0x000fc80007800000 */
[----:B------:R-:W-:Y:S01]  /*3130*/  FMNMX R54, R36, R53, !PT ;  /* 0x0000003524367209 */ /* 0x000fe20007800000 */
[----:B------:R-:W-:-:S03]  /*3140*/  FMUL R80, R80, UR11 ;  /* 0x0000000b50507c20 */ /* 0x000fc60008400000 */
[----:B------:R-:W-:Y:S02]  /*3150*/  FMNMX R54, R211, R54, !PT ;  /* 0x00000036d3367209 */ /* 0x000fe40007800000 */
[----:B------:R-:W-:Y:S02]  /*3160*/  SHF.R.U32.HI R55, RZ, 0x3, R64 ;  /* 0x00000003ff377819 */ /* 0x000fe40000011640 */
[----:B------:R-:W-:Y:S01]  /*3170*/  FMNMX R57, R215, R54, !PT ;  /* 0x00000036d7397209 */ /* 0x000fe20007800000 */
[----:B------:R-:W-:Y:S01]  /*3180*/  FMUL R84, R84, UR11 ;  /* 0x0000000b54547c20 */ /* 0x000fe20008400000 */
[----:B------:R-:W-:Y:S02]  /*3190*/  FSEL R80, R80, -INF , !P1 ;  /* 0xff80000050507808 */ /* 0x000fe40004800000 */
[----:B------:R-:W-:Y:S02]  /*31a0*/  FMNMX R202, R216, R57, !PT ;  /* 0x00000039d8ca7209 */ /* 0x000fe40007800000 */
[----:B------:R-:W-:-:S02]  /*31b0*/  LOP3.LUT P1, RZ, R55, 0x1, RZ, 0xc0, !PT ;  /* 0x0000000137ff7812 */ /* 0x000fc4000782c0ff */
[----:B------:R-:W-:Y:S01]  /*31c0*/  SHF.R.U32.HI R55, RZ, 0x2, R64 ;  /* 0x00000002ff377819 */ /* 0x000fe20000011640 */
[----:B------:R-:W-:Y:S01]  /*31d0*/  FMUL R85, R85, UR11 ;  /* 0x0000000b55557c20 */ /* 0x000fe20008400000 */
[----:B------:R-:W-:Y:S02]  /*31e0*/  FMNMX R59, R43, R202, !PT ;  /* 0x000000ca2b3b7209 */ /* 0x000fe40007800000 */
[----:B------:R-:W-:Y:S02]  /*31f0*/  FSEL R84, R84, -INF , !P1 ;  /* 0xff80000054547808 */ /* 0x000fe40004800000 */
[----:B------:R-:W-:Y:S02]  /*3200*/  LOP3.LUT P1, RZ, R55, 0x1, RZ, 0xc0, !PT ;  /* 0x0000000137ff7812 */ /* 0x000fe4000782c0ff */
[----:B------:R-:W-:Y:S02]  /*3210*/  FMNMX R59, R42, R59, !PT ;  /* 0x0000003b2a3b7209 */ /* 0x000fe40007800000 */
[----:B------:R-:W-:-:S02]  /*3220*/  FSEL R85, R85, -INF , !P1 ;  /* 0xff80000055557808 */ /* 0x000fc40004800000 */
[----:B------:R-:W-:Y:S02]  /*3230*/  ISETP.GE.AND P1, PT, R13, R58, PT ;  /* 0x0000003a0d00720c */ /* 0x000fe40003f26270 */
[----:B------:R-:W-:-:S04]  /*3240*/  FMNMX R58, R46, R59, !PT ;  /* 0x0000003b2e3a7209 */ /* 0x000fc80007800000 */
[----:B------:R-:W-:-:S04]  /*3250*/  FMNMX R205, R47, R58, !PT ;  /* 0x0000003a2fcd7209 */ /* 0x000fc80007800000 */
[----:B------:R-:W-:-:S04]  /*3260*/  FMNMX R208, R10, R205, !PT ;  /* 0x000000cd0ad07209 */ /* 0x000fc80007800000 */
[----:B------:R-:W-:-:S04]  /*3270*/  FMNMX R207, R11, R208, !PT ;  /* 0x000000d00bcf7209 */ /* 0x000fc80007800000 */
[----:B------:R-:W-:-:S04]  /*3280*/  FMNMX R207, R16, R207, !PT ;  /* 0x000000cf10cf7209 */ /* 0x000fc80007800000 */
[----:B------:R-:W-:Y:S01]  /*3290*/  FMNMX R208, R14, R207, !PT ;  /* 0x000000cf0ed07209 */ /* 0x000fe20007800000 */
[----:B------:R-:W-:Y:S01]  /*32a0*/  FMUL R81, R81, UR11 ;  /* 0x0000000b51517c20 */ /* 0x000fe20008400000 */
[----:B------:R-:W-:Y:S02]  /*32b0*/  IMAD.WIDE R56, R0, 0x2, R22 ;  /* 0x0000000200387825 */ /* 0x000fe400078e0216 */
[----:B------:R-:W-:Y:S02]  /*32c0*/  FMNMX R209, R51, R208, !PT ;  /* 0x000000d033d17209 */ /* 0x000fe40007800000 */
[----:B------:R-:W-:Y:S01]  /*32d0*/  FSEL R81, R81, -INF , !P5 ;  /* 0xff80000051517808 */ /* 0x000fe20006800000 */
[----:B------:R0:W3:Y:S01]  /*32e0*/  LDG.E.U16 R203, desc[UR16][R56.64] ;  /* 0x0000001038cb7981 */ /* 0x0000e2000c1e1500 */
[----:B------:R-:W-:Y:S01]  /*32f0*/  FMNMX R210, R60, R209, !PT ;  /* 0x000000d13cd27209 */ /* 0x000fe20007800000 */
[----:B------:R-:W-:Y:S01]  /*3300*/  IMAD.WIDE R54, R0, 0x2, R128 ;  /* 0x0000000200367825 */ /* 0x000fe200078e0280 */
[----:B------:R-:W-:-:S02]  /*3310*/  ISETP.GE.AND P5, PT, R13, R52, PT ;  /* 0x000000340d00720c */ /* 0x000fc40003fa6270 */
[----:B------:R-:W-:Y:S01]  /*3320*/  FMNMX R224, R61, R210, !PT ;  /* 0x000000d23de07209 */ /* 0x000fe20007800000 */
[C---:B------:R-:W-:Y:S01]  /*3330*/  IMAD.WIDE R52, R0.reuse, 0x2, R104 ;  /* 0x0000000200347825 */ /* 0x040fe200078e0268 */
[----:B------:R1:W3:Y:S03]  /*3340*/  LDG.E.U16 R202, desc[UR16][R54.64] ;  /* 0x0000001036ca7981 */ /* 0x0002e6000c1e1500 */
[C---:B0-----:R-:W-:Y:S01]  /*3350*/  IMAD.WIDE R56, R0.reuse, 0x2, R112 ;  /* 0x0000000200387825 */ /* 0x041fe200078e0270 */
[----:B------:R-:W-:Y:S01]  /*3360*/  FMNMX R213, R65, R224, !PT ;  /* 0x000000e041d57209 */ /* 0x000fe20007800000 */
[----:B------:R0:W3:Y:S04]  /*3370*/  LDG.E.U16 R13, desc[UR16][R52.64] ;  /* 0x00000010340d7981 */ /* 0x0000e8000c1e1500 */
[----:B------:R2:W3:Y:S01]  /*3380*/  LDG.E.U16 R206, desc[UR16][R56.64] ;  /* 0x0000001038ce7981 */ /* 0x0004e2000c1e1500 */
[----:B-1----:R-:W-:Y:S01]  /*3390*/  IMAD.WIDE R54, R0, 0x2, R126 ;  /* 0x0000000200367825 */ /* 0x002fe200078e027e */
[----:B------:R-:W-:-:S03]  /*33a0*/  FMNMX R224, R68, R213, !PT ;  /* 0x000000d544e07209 */ /* 0x000fc60007800000 */
[C---:B0-----:R-:W-:Y:S01]  /*33b0*/  IMAD.WIDE R52, R0.reuse, 0x2, R188 ;  /* 0x0000000200347825 */ /* 0x041fe200078e02bc */
[----:B------:R0:W3:Y:S03]  /*33c0*/  LDG.E.U16 R205, desc[UR16][R54.64] ;  /* 0x0000001036cd7981 */ /* 0x0000e6000c1e1500 */
[C---:B--2---:R-:W-:Y:S01]  /*33d0*/  IMAD.WIDE R56, R0.reuse, 0x2, R118 ;  /* 0x0000000200387825 */ /* 0x044fe200078e0276 */
[----:B------:R1:W2:Y:S03]  /*33e0*/  LDG.E.U16 R204, desc[UR16][R52.64] ;  /* 0x0000001034cc7981 */ /* 0x0002a6000c1e1500 */
[C---:B------:R-:W-:Y:S01]  /*33f0*/  IMAD.WIDE R58, R0.reuse, 0x2, R190 ;  /* 0x00000002003a7825 */ /* 0x040fe200078e02be */
[----:B------:R4:W2:Y:S03]  /*3400*/  LDG.E.U16 R208, desc[UR16][R56.64] ;  /* 0x0000001038d07981 */ /* 0x0008a6000c1e1500 */
[----:B0-----:R-:W-:-:S02]  /*3410*/  IMAD.WIDE R54, R0, 0x2, R124 ;  /* 0x0000000200367825 */ /* 0x001fc400078e027c */
[----:B------:R-:W2:Y:S02]  /*3420*/  LDG.E.U16 R58, desc[UR16][R58.64] ;  /* 0x000000103a3a7981 */ /* 0x000ea4000c1e1500 */
[----:B-1----:R-:W-:Y:S02]  /*3430*/  IMAD.WIDE R52, R0, 0x2, R196 ;  /* 0x0000000200347825 */ /* 0x002fe400078e02c4 */
[----:B------:R0:W2:Y:S01]  /*3440*/  LDG.E.U16 R207, desc[UR16][R54.64] ;  /* 0x0000001036cf7981 */ /* 0x0000a2000c1e1500 */
[----:B----4-:R-:W-:-:S04]  /*3450*/  FMNMX R57, R69, R224, !PT ;  /* 0x000000e045397209 */ /* 0x010fc80007800000 */
[----:B------:R-:W-:Y:S01]  /*3460*/  FMNMX R56, R72, R57, !PT ;  /* 0x0000003948387209 */ /* 0x000fe20007800000 */
[----:B------:R1:W4:Y:S01]  /*3470*/  LDG.E.U16 R59, desc[UR16][R52.64] ;  /* 0x00000010343b7981 */ /* 0x000322000c1e1500 */
[----:B0-----:R-:W-:Y:S02]  /*3480*/  IMAD.WIDE R54, R0, 0x2, R108 ;  /* 0x0000000200367825 */ /* 0x001fe400078e026c */
[----:B------:R-:W-:-:S03]  /*3490*/  FMNMX R57, R73, R56, !PT ;  /* 0x0000003849397209 */ /* 0x000fc60007800000 */
[----:B------:R0:W4:Y:S01]  /*34a0*/  LDG.E.U16 R210, desc[UR16][R54.64] ;  /* 0x0000001036d27981 */ /* 0x000122000c1e1500 */
[----:B-1----:R-:W-:-:S05]  /*34b0*/  IMAD.WIDE R52, R0, 0x2, R110 ;  /* 0x0000000200347825 */ /* 0x002fca00078e026e */
[----:B------:R1:W4:Y:S01]  /*34c0*/  LDG.E.U16 R209, desc[UR16][R52.64] ;  /* 0x0000001034d17981 */ /* 0x000322000c1e1500 */
[----:B0-----:R-:W-:Y:S01]  /*34d0*/  FMNMX R54, R76, R57, !PT ;  /* 0x000000394c367209 */ /* 0x001fe20007800000 */
[----:B-1----:R-:W-:-:S03]  /*34e0*/  IMAD.WIDE R52, R0, 0x2, R174 ;  /* 0x0000000200347825 */ /* 0x002fc600078e02ae */
[----:B------:R-:W-:Y:S02]  /*34f0*/  FMNMX R55, R77, R54, !PT ;  /* 0x000000364d377209 */ /* 0x000fe40007800000 */
[----:B------:R0:W2:Y:S02]  /*3500*/  LDG.E.U16 R213, desc[UR16][R52.64] ;  /* 0x0000001034d57981 */ /* 0x0000a4000c1e1500 */
[----:B------:R-:W-:-:S04]  /*3510*/  FMNMX R54, R80, R55, !PT ;  /* 0x0000003750367209 */ /* 0x000fc80007800000 */
[----:B------:R-:W-:Y:S01]  /*3520*/  FMNMX R55, R81, R54, !PT ;  /* 0x0000003651377209 */ /* 0x000fe20007800000 */
[----:B0-----:R-:W-:-:S03]  /*3530*/  IMAD.WIDE R52, R0, 0x2, R176 ;  /* 0x0000000200347825 */ /* 0x001fc600078e02b0 */
[----:B------:R-:W-:Y:S02]  /*3540*/  FMNMX R54, R84, R55, !PT ;  /* 0x0000003754367209 */ /* 0x000fe40007800000 */
[----:B------:R0:W4:Y:S02]  /*3550*/  LDG.E.U16 R224, desc[UR16][R52.64] ;  /* 0x0000001034e07981 */ /* 0x000124000c1e1500 */
[----:B------:R-:W-:Y:S01]  /*3560*/  FMNMX R233, R85, R54, !PT ;  /* 0x0000003655e97209 */ /* 0x000fe20007800000 */
[----:B0-----:R-:W-:-:S05]  /*3570*/  IMAD.WIDE R52, R0, 0x2, R178 ;  /* 0x0000000200347825 */ /* 0x001fca00078e02b2 */
[----:B------:R0:W4:Y:S04]  /*3580*/  LDG.E.U16 R225, desc[UR16][R52.64] ;  /* 0x0000001034e17981 */ /* 0x000128000c1e1500 */
[----:B------:R-:W1:Y:S01]  /*3590*/  SHFL.BFLY PT, R234, R233, 0x2, 0x1f ;  /* 0x0c401f00e9ea7f89 */ /* 0x000e6200000e0000 */
[----:B0-----:R-:W-:-:S05]  /*35a0*/  IMAD.WIDE R52, R0, 0x2, R180 ;  /* 0x0000000200347825 */ /* 0x001fca00078e02b4 */
[----:B------:R0:W4:Y:S01]  /*35b0*/  LDG.E.U16 R226, desc[UR16][R52.64] ;  /* 0x0000001034e27981 */ /* 0x000122000c1e1500 */
[----:B------:R-:W-:-:S05]  /*35c0*/  IMAD.WIDE R54, R0, 0x2, R198 ;  /* 0x0000000200367825 */ /* 0x000fca00078e02c6 */
[----:B------:R5:W2:Y:S01]  /*35d0*/  LDG.E.U16 R229, desc[UR16][R54.64] ;  /* 0x0000001036e57981 */ /* 0x000aa2000c1e1500 */
[----:B0-----:R-:W-:-:S05]  /*35e0*/  IMAD.WIDE R52, R0, 0x2, R184 ;  /* 0x0000000200347825 */ /* 0x001fca00078e02b8 */
[----:B------:R0:W4:Y:S01]  /*35f0*/  LDG.E.U16 R227, desc[UR16][R52.64] ;  /* 0x0000001034e37981 */ /* 0x000122000c1e1500 */
[----:B-----5:R-:W-:-:S05]  /*3600*/  IMAD.WIDE R54, R0, 0x2, R122 ;  /* 0x0000000200367825 */ /* 0x020fca00078e027a */
[----:B------:R5:W4:Y:S01]  /*3610*/  LDG.E.U16 R231, desc[UR16][R54.64] ;  /* 0x0000001036e77981 */ /* 0x000b22000c1e1500 */
[----:B0-----:R-:W-:-:S05]  /*3620*/  IMAD.WIDE R52, R0, 0x2, R186 ;  /* 0x0000000200347825 */ /* 0x001fca00078e02ba */
[----:B------:R0:W4:Y:S01]  /*3630*/  LDG.E.U16 R228, desc[UR16][R52.64] ;  /* 0x0000001034e47981 */ /* 0x000122000c1e1500 */
[----:B-----5:R-:W-:-:S04]  /*3640*/  IMAD.WIDE R54, R0, 0x2, R114 ;  /* 0x0000000200367825 */ /* 0x020fc800078e0272 */
[C---:B------:R-:W-:Y:S01]  /*3650*/  IMAD.WIDE R56, R0.reuse, 0x2, R120 ;  /* 0x0000000200387825 */ /* 0x040fe200078e0278 */
[----:B-1----:R-:W-:Y:S01]  /*3660*/  FMNMX R234, R233, R234, !PT ;  /* 0x000000eae9ea7209 */ /* 0x002fe20007800000 */
[----:B------:R-:W5:Y:S02]  /*3670*/  LDG.E.U16 R54, desc[UR16][R54.64] ;  /* 0x0000001036367981 */ /* 0x000f64000c1e1500 */
[C---:B0-----:R-:W-:Y:S02]  /*3680*/  IMAD.WIDE R52, R0.reuse, 0x2, R200 ;  /* 0x0000000200347825 */ /* 0x041fe400078e02c8 */
[----:B------:R-:W5:Y:S04]  /*3690*/  LDG.E.U16 R232, desc[UR16][R56.64] ;  /* 0x0000001038e87981 */ /* 0x000f68000c1e1500 */
[----:B------:R0:W5:Y:S02]  /*36a0*/  LDG.E.U16 R230, desc[UR16][R52.64] ;  /* 0x0000001034e67981 */ /* 0x000164000c1e1500 */
[----:B0-----:R-:W-:-:S06]  /*36b0*/  IMAD.WIDE R52, R0, 0x2, R116 ;  /* 0x0000000200347825 */ /* 0x001fcc00078e0274 */
[----:B------:R0:W5:Y:S01]  /*36c0*/  LDG.E.U16 R52, desc[UR16][R52.64] ;  /* 0x0000001034347981 */ /* 0x000162000c1e1500 */
[----:B------:R-:W-:Y:S06]  /*36d0*/  BAR.SYNC.DEFER_BLOCKING 0x0 ;  /* 0x0000000000007b1d */ /* 0x000fec0000010000 */
[----:B0-----:R-:W0:Y:S01]  /*36e0*/  SHFL.BFLY PT, R53, R234, 0x1, 0x1f ;  /* 0x0c201f00ea357f89 */ /* 0x001e2200000e0000 */
[----:B------:R-:W-:Y:S01]  /*36f0*/  LOP3.LUT R57, R9, 0x10, RZ, 0x3c, !PT ;  /* 0x0000001009397812 */ /* 0x000fe200078e3cff */
[----:B------:R-:W-:Y:S01]  /*3700*/  FMUL R62, R62, UR11 ;  /* 0x0000000b3e3e7c20 */ /* 0x000fe20008400000 */
[----:B------:R-:W-:Y:S01]  /*3710*/  SHF.R.U32.HI R55, RZ, 0xd, R64 ;  /* 0x0000000dff377819 */ /* 0x000fe20000011640 */
[----:B------:R-:W-:Y:S01]  /*3720*/  FMUL R63, R63, UR11 ;  /* 0x0000000b3f3f7c20 */ /* 0x000fe20008400000 */
[----:B------:R-:W-:Y:S04]  /*3730*/  STS.U16 [R9+UR10], R217 ;  /* 0x000000d909007988 */ /* 0x000fe8000800040a */
[----:B------:R-:W-:Y:S04]  /*3740*/  STS.U16 [R9+UR10+0x400], R219 ;  /* 0x000400db09007988 */ /* 0x000fe8000800040a */
[----:B------:R-:W-:Y:S04]  /*3750*/  STS.U16 [R9+UR10+0x800], R220 ;  /* 0x000800dc09007988 */ /* 0x000fe8000800040a */
[----:B---3--:R-:W-:Y:S04]  /*3760*/  STS.U16 [R9+UR10+0xc00], R221 ;  /* 0x000c00dd09007988 */ /* 0x008fe8000800040a */
[----:B------:R1:W-:Y:S02]  /*3770*/  STS.U16 [R57+UR10+0x480], R38 ;  /* 0x0004802639007988 */ /* 0x0003e4000800040a */
[----:B-1----:R-:W-:-:S02]  /*3780*/  FSEL R38, R62, -INF , P1 ;  /* 0xff8000003e267808 */ /* 0x002fc40000800000 */
[----:B------:R-:W-:Y:S02]  /*3790*/  LOP3.LUT P1, RZ, R55, 0x1, RZ, 0xc0, !PT ;  /* 0x0000000137ff7812 */ /* 0x000fe4000782c0ff */
[----:B0-----:R-:W-:Y:S02]  /*37a0*/  FMNMX R55, R234, R53, !PT ;  /* 0x00000035ea377209 */ /* 0x001fe40007800000 */
[--C-:B------:R-:W-:Y:S02]  /*37b0*/  SHF.R.U32.HI R53, RZ, 0xc, R64.reuse ;  /* 0x0000000cff357819 */ /* 0x100fe40000011640 */
[----:B------:R-:W-:Y:S01]  /*37c0*/  FMNMX R56, R55, R4, !PT ;  /* 0x0000000437387209 */ /* 0x000fe20007800000 */
[----:B------:R0:W-:Y:S01]  /*37d0*/  STS.U16 [R57+UR10+0x880], R40 ;  /* 0x0008802839007988 */ /* 0x0001e2000800040a */
[----:B------:R-:W-:Y:S01]  /*37e0*/  FMUL R66, R66, UR11 ;  /* 0x0000000b42427c20 */ /* 0x000fe20008400000 */
[----:B------:R-:W-:Y:S02]  /*37f0*/  SHF.R.U32.HI R55, RZ, 0x9, R64 ;  /* 0x00000009ff377819 */ /* 0x000fe40000011640 */
[----:B------:R-:W-:Y:S01]  /*3800*/  STS.U16 [R57+UR10+0x80], R218 ;  /* 0x000080da39007988 */ /* 0x000fe2000800040a */
[----:B0-----:R-:W-:-:S02]  /*3810*/  FSEL R40, R63, -INF , P5 ;  /* 0xff8000003f287808 */ /* 0x001fc40002800000 */
[----:B------:R-:W-:Y:S01]  /*3820*/  LOP3.LUT P5, RZ, R53, 0x1, RZ, 0xc0, !PT ;  /* 0x0000000135ff7812 */ /* 0x000fe200078ac0ff */
[----:B------:R-:W-:Y:S01]  /*3830*/  FADD R53, R29, -R56 ;  /* 0x800000381d357221 */ /* 0x000fe20000000000 */
[----:B------:R0:W-:Y:S01]  /*3840*/  STS.U16 [R57+UR10+0xc80], R212 ;  /* 0x000c80d439007988 */ /* 0x0001e2000800040a */
[----:B------:R-:W-:Y:S01]  /*3850*/  FSEL R29, R66, -INF , P2 ;  /* 0xff800000421d7808 */ /* 0x000fe20001000000 */
[----:B------:R-:W-:Y:S01]  /*3860*/  FMUL R67, R67, UR11 ;  /* 0x0000000b43437c20 */ /* 0x000fe20008400000 */
[----:B------:R-:W-:Y:S01]  /*3870*/  LOP3.LUT P2, RZ, R55, 0x1, RZ, 0xc0, !PT ;  /* 0x0000000137ff7812 */ /* 0x000fe2000784c0ff */
[----:B------:R-:W-:Y:S01]  /*3880*/  FMUL R70, R70, UR11 ;  /* 0x0000000b46467c20 */ /* 0x000fe20008400000 */
[----:B------:R-:W-:Y:S01]  /*3890*/  SHF.R.U32.HI R55, RZ, 0x8, R64 ;  /* 0x00000008ff377819 */ /* 0x000fe20000011640 */
[----:B0-----:R-:W-:Y:S01]  /*38a0*/  FMUL R57, R53, 1.4426950216293334961 ;  /* 0x3fb8aa3b35397820 */ /* 0x001fe20000400000 */
[----:B------:R-:W-:Y:S01]  /*38b0*/  FADD R53, R26, -R56 ;  /* 0x800000381a357221 */ /* 0x000fe20000000000 */
[----:B------:R-:W-:-:S03]  /*38c0*/  FSEL R26, R67, -INF , P6 ;  /* 0xff800000431a7808 */ /* 0x000fc60003000000 */
[----:B------:R-:W-:Y:S01]  /*38d0*/  FMUL R62, R53, 1.4426950216293334961 ;  /* 0x3fb8aa3b353e7820 */ /* 0x000fe20000400000 */
[----:B------:R-:W-:Y:S02]  /*38e0*/  SHF.R.U32.HI R53, RZ, 0x5, R64 ;  /* 0x00000005ff357819 */ /* 0x000fe40000011640 */
[----:B------:R-:W-:Y:S01]  /*38f0*/  LOP3.LUT P6, RZ, R55, 0x1, RZ, 0xc0, !PT ;  /* 0x0000000137ff7812 */ /* 0x000fe200078cc0ff */
[----:B------:R-:W-:Y:S01]  /*3900*/  FADD R55, R28, -R56 ;  /* 0x800000381c377221 */ /* 0x000fe20000000000 */
[----:B------:R-:W-:Y:S01]  /*3910*/  FSEL R28, R70, -INF , P3 ;  /* 0xff800000461c7808 */ /* 0x000fe20001800000 */
[----:B------:R-:W-:Y:S01]  /*3920*/  FMUL R71, R71, UR11 ;  /* 0x0000000b47477c20 */ /* 0x000fe20008400000 */
[----:B------:R-:W-:Y:S01]  /*3930*/  LOP3.LUT P3, RZ, R53, 0x1, RZ, 0xc0, !PT ;  /* 0x0000000135ff7812 */ /* 0x000fe2000786c0ff */
[----:B------:R-:W-:Y:S01]  /*3940*/  FMUL R63, R55, 1.4426950216293334961 ;  /* 0x3fb8aa3b373f7820 */ /* 0x000fe20000400000 */
[----:B------:R-:W-:Y:S01]  /*3950*/  SHF.R.U32.HI R53, RZ, 0x4, R64 ;  /* 0x00000004ff357819 */ /* 0x000fe20000011640 */
[----:B------:R-:W-:Y:S01]  /*3960*/  FADD R55, R30, -R56 ;  /* 0x800000381e377221 */ /* 0x000fe20000000000 */
[----:B------:R-:W-:Y:S01]  /*3970*/  FSEL R30, R71, -INF , P4 ;  /* 0xff800000471e7808 */ /* 0x000fe20002000000 */
[----:B------:R-:W-:Y:S01]  /*3980*/  FMUL R74, R74, UR11 ;  /* 0x0000000b4a4a7c20 */ /* 0x000fe20008400000 */
[----:B------:R-:W-:Y:S01]  /*3990*/  LOP3.LUT P4, RZ, R53, 0x1, RZ, 0xc0, !PT ;  /* 0x0000000135ff7812 */ /* 0x000fe2000788c0ff */
[----:B------:R-:W-:Y:S01]  /*39a0*/  FMUL R71, R55, 1.4426950216293334961 ;  /* 0x3fb8aa3b37477820 */ /* 0x000fe20000400000 */
[----:B------:R-:W-:Y:S01]  /*39b0*/  SHF.R.U32.HI R53, RZ, 0x1, R64 ;  /* 0x00000001ff357819 */ /* 0x000fe20000011640 */
[----:B------:R-:W-:Y:S01]  /*39c0*/  FADD R55, R32, -R56 ;  /* 0x8000003820377221 */ /* 0x000fe20000000000 */
[----:B------:R-:W-:-:S02]  /*39d0*/  FSEL R32, R74, -INF , !P1 ;  /* 0xff8000004a207808 */ /* 0x000fc40004800000 */
[----:B------:R-:W-:Y:S01]  /*39e0*/  LOP3.LUT P1, RZ, R53, 0x1, RZ, 0xc0, !PT ;  /* 0x0000000135ff7812 */ /* 0x000fe2000782c0ff */
[----:B------:R-:W-:Y:S01]  /*39f0*/  FADD R53, R35, -R56 ;  /* 0x8000003823357221 */ /* 0x000fe20000000000 */
[----:B------:R-:W-:-:S04]  /*3a00*/  FMNMX R35, R25, R27, !PT ;  /* 0x0000001b19237209 */ /* 0x000fc80007800000 */
[----:B------:R-:W-:Y:S01]  /*3a10*/  FMNMX R70, R24, R35, !PT ;  /* 0x0000002318467209 */ /* 0x000fe20007800000 */
[----:B------:R-:W-:-:S03]  /*3a20*/  FADD R36, R36, -R56 ;  /* 0x8000003824247221 */ /* 0x000fc60000000000 */
[----:B------:R-:W-:Y:S01]  /*3a30*/  FMNMX R70, R31, R70, !PT ;  /* 0x000000461f467209 */ /* 0x000fe20007800000 */
[----:B------:R-:W-:-:S03]  /*3a40*/  FMUL R212, R36, 1.4426950216293334961 ;  /* 0x3fb8aa3b24d47820 */ /* 0x000fc60000400000 */
[----:B------:R-:W-:-:S04]  /*3a50*/  FMNMX R35, R33, R70, !PT ;  /* 0x0000004621237209 */ /* 0x000fc80007800000 */
        /* <DEDUP_REMOVED lines=11> */
[----:B------:R-:W-:Y:S01]  /*3b10*/  FMNMX R35, R8, R35, !PT ;  /* 0x0000002308237209 */ /* 0x000fe20007800000 */
[----:B------:R-:W-:-:S03]  /*3b20*/  FADD R43, R43, -R56 ;  /* 0x800000382b2b7221 */ /* 0x000fc60000000000 */
[----:B------:R-:W-:Y:S01]  /*3b30*/  FMNMX R35, R50, R35, !PT ;  /* 0x0000002332237209 */ /* 0x000fe20007800000 */
[----:B------:R-:W-:-:S03]  /*3b40*/  FMUL R43, R43, 1.4426950216293334961 ;  /* 0x3fb8aa3b2b2b7820 */ /* 0x000fc60000400000 */
[----:B------:R-:W-:Y:S01]  /*3b50*/  FMNMX R35, R38, R35, !PT ;  /* 0x0000002326237209 */ /* 0x000fe20007800000 */
[----:B------:R-:W-:Y:S03]  /*3b60*/  MUFU.EX2 R70, R212 ;  /* 0x000000d400467308 */ /* 0x000fe60000000800 */
[----:B------:R-:W-:Y:S01]  /*3b70*/  FMNMX R36, R40, R35, !PT ;  /* 0x0000002328247209 */ /* 0x000fe20007800000 */
[--C-:B------:R-:W-:Y:S01]  /*3b80*/  FADD R211, R211, -R56.reuse ;  /* 0x80000038d3d37221 */ /* 0x100fe20000000000 */
[--C-:B------:R-:W-:Y:S01]  /*3b90*/  FADD R47, R47, -R56.reuse ;  /* 0x800000382f2f7221 */ /* 0x100fe20000000000 */
[--C-:B------:R-:W-:Y:S01]  /*3ba0*/  FADD R215, R215, -R56.reuse ;  /* 0x80000038d7d77221 */ /* 0x100fe20000000000 */
[--C-:B------:R-:W-:Y:S01]  /*3bb0*/  FADD R216, R216, -R56.reuse ;  /* 0x80000038d8d87221 */ /* 0x100fe20000000000 */
[----:B------:R0:W-:Y:S01]  /*3bc0*/  MUFU.EX2 R212, R43 ;  /* 0x0000002b00d47308 */ /* 0x0001e20000000800 */
[--C-:B------:R-:W-:Y:S01]  /*3bd0*/  FADD R42, R42, -R56.reuse ;  /* 0x800000382a2a7221 */ /* 0x100fe20000000000 */
[----:B------:R-:W-:Y:S01]  /*3be0*/  FADD R46, R46, -R56 ;  /* 0x800000382e2e7221 */ /* 0x000fe20000000000 */
[----:B------:R-:W-:Y:S01]  /*3bf0*/  FMUL R47, R47, 1.4426950216293334961 ;  /* 0x3fb8aa3b2f2f7820 */ /* 0x000fe20000400000 */
[----:B------:R-:W-:Y:S01]  /*3c00*/  FMUL R74, R215, 1.4426950216293334961 ;  /* 0x3fb8aa3bd74a7820 */ /* 0x000fe20000400000 */
[----:B0-----:R-:W-:-:S03]  /*3c10*/  FMNMX R43, R29, R36, !PT ;  /* 0x000000241d2b7209 */ /* 0x001fc60007800000 */
[----:B------:R0:W-:Y:S01]  /*3c20*/  MUFU.EX2 R64, R71 ;  /* 0x0000004700407308 */ /* 0x0001e20000000800 */
[----:B------:R-:W-:Y:S01]  /*3c30*/  FMUL R215, R42, 1.4426950216293334961 ;  /* 0x3fb8aa3b2ad77820 */ /* 0x000fe20000400000 */
[----:B------:R-:W-:Y:S01]  /*3c40*/  FMNMX R43, R26, R43, !PT ;  /* 0x0000002b1a2b7209 */ /* 0x000fe20007800000 */
[--C-:B------:R-:W-:Y:S01]  /*3c50*/  FADD R42, R10, -R56.reuse ;  /* 0x800000380a2a7221 */ /* 0x100fe20000000000 */
[----:B------:R-:W-:Y:S01]  /*3c60*/  FMUL R53, R53, 1.4426950216293334961 ;  /* 0x3fb8aa3b35357820 */ /* 0x000fe20000400000 */
[----:B0-----:R-:W-:Y:S01]  /*3c70*/  FMUL R71, R211, 1.4426950216293334961 ;  /* 0x3fb8aa3bd3477820 */ /* 0x001fe20000400000 */
[----:B------:R-:W-:Y:S01]  /*3c80*/  FMUL R211, R216, 1.4426950216293334961 ;  /* 0x3fb8aa3bd8d37820 */ /* 0x000fe20000400000 */
[----:B------:R-:W-:Y:S01]  /*3c90*/  FMUL R216, R46, 1.4426950216293334961 ;  /* 0x3fb8aa3b2ed87820 */ /* 0x000fe20000400000 */
[--C-:B------:R-:W-:Y:S01]  /*3ca0*/  FADD R46, R11, -R56.reuse ;  /* 0x800000380b2e7221 */ /* 0x100fe20000000000 */
[----:B------:R0:W-:Y:S01]  /*3cb0*/  MUFU.EX2 R10, R47 ;  /* 0x0000002f000a7308 */ /* 0x0001e20000000800 */
[----:B------:R-:W-:Y:S01]  /*3cc0*/  FMUL R55, R55, 1.4426950216293334961 ;  /* 0x3fb8aa3b37377820 */ /* 0x000fe20000400000 */
[----:B------:R-:W-:Y:S01]  /*3cd0*/  FMUL R35, R75, UR11 ;  /* 0x0000000b4b237c20 */ /* 0x000fe20008400000 */
[----:B------:R-:W-:Y:S01]  /*3ce0*/  FMUL R75, R46, 1.4426950216293334961 ;  /* 0x3fb8aa3b2e4b7820 */ /* 0x000fe20000400000 */
[----:B------:R-:W-:Y:S01]  /*3cf0*/  FADD R46, R16, -R56 ;  /* 0x80000038102e7221 */ /* 0x000fe20000000000 */
[----:B0-----:R-:W-:-:S03]  /*3d00*/  FMNMX R47, R28, R43, !PT ;  /* 0x0000002b1c2f7209 */ /* 0x001fc60007800000 */
[----:B------:R0:W-:Y:S01]  /*3d10*/  MUFU.EX2 R67, R53 ;  /* 0x0000003500437308 */ /* 0x0001e20000000800 */
[----:B------:R-:W-:Y:S01]  /*3d20*/  FMUL R36, R78, UR11 ;  /* 0x0000000b4e247c20 */ /* 0x000fe20008400000 */
[----:B------:R-:W-:-:S06]  /*3d30*/  FSEL R35, R35, -INF , !P5 ;  /* 0xff80000023237808 */ /* 0x000fcc0006800000 */
[----:B------:R1:W-:Y:S01]  /*3d40*/  MUFU.EX2 R66, R55 ;  /* 0x0000003700427308 */ /* 0x0003e20000000800 */
[----:B0-----:R-:W-:Y:S01]  /*3d50*/  FMNMX R53, R30, R47, !PT ;  /* 0x0000002f1e357209 */ /* 0x001fe20007800000 */
[----:B-1----:R-:W-:Y:S01]  /*3d60*/  FMUL R55, R42, 1.4426950216293334961 ;  /* 0x3fb8aa3b2a377820 */ /* 0x002fe20000400000 */
[----:B------:R-:W-:Y:S01]  /*3d70*/  FMUL R42, R79, UR11 ;  /* 0x0000000b4f2a7c20 */ /* 0x000fe20008400000 */
[----:B------:R-:W-:Y:S01]  /*3d80*/  FMUL R79, R46, 1.4426950216293334961 ;  /* 0x3fb8aa3b2e4f7820 */ /* 0x000fe20000400000 */
[----:B------:R-:W-:Y:S02]  /*3d90*/  FMNMX R46, R32, R53, !PT ;  /* 0x00000035202e7209 */ /* 0x000fe40007800000 */
[----:B------:R-:W-:Y:S02]  /*3da0*/  FSEL R36, R36, -INF , !P2 ;  /* 0xff80000024247808 */ /* 0x000fe40005000000 */
[----:B------:R-:W-:Y:S01]  /*3db0*/  FMNMX R53, R35, R46, !PT ;  /* 0x0000002e23357209 */ /* 0x000fe20007800000 */
[----:B------:R-:W-:Y:S01]  /*3dc0*/  FMUL R43, R82, UR11 ;  /* 0x0000000b522b7c20 */ /* 0x000fe20008400000 */
[----:B------:R-:W-:-:S02]  /*3dd0*/  FSEL R42, R42, -INF , !P6 ;  /* 0xff8000002a2a7808 */ /* 0x000fc40007000000 */
[----:B------:R-:W-:Y:S01]  /*3de0*/  FMNMX R53, R36, R53, !PT ;  /* 0x0000003524357209 */ /* 0x000fe20007800000 */
[----:B------:R-:W-:Y:S01]  /*3df0*/  FMUL R47, R83, UR11 ;  /* 0x0000000b532f7c20 */ /* 0x000fe20008400000 */
[----:B------:R0:W-:Y:S01]  /*3e00*/  MUFU.EX2 R11, R55 ;  /* 0x00000037000b7308 */ /* 0x0001e20000000800 */
[----:B------:R-:W-:Y:S02]  /*3e10*/  FSEL R43, R43, -INF , !P3 ;  /* 0xff8000002b2b7808 */ /* 0x000fe40005800000 */
[----:B------:R-:W-:Y:S01]  /*3e20*/  FMNMX R78, R42, R53, !PT ;  /* 0x000000352a4e7209 */ /* 0x000fe20007800000 */
[----:B------:R-:W-:Y:S01]  /*3e30*/  FMUL R46, R86, UR11 ;  /* 0x0000000b562e7c20 */ /* 0x000fe20008400000 */
[----:B------:R-:W-:Y:S01]  /*3e40*/  FSEL R47, R47, -INF , !P4 ;  /* 0xff8000002f2f7808 */ /* 0x000fe20006000000 */
[----:B0-----:R-:W-:Y:S02]  /*3e50*/  FADD R55, R14, -R56 ;  /* 0x800000380e377221 */ /* 0x001fe40000000000 */
[----:B------:R0:W-:Y:S01]  /*3e60*/  MUFU.EX2 R16, R75 ;  /* 0x0000004b00107308 */ /* 0x0001e20000000800 */
[----:B------:R-:W-:-:S02]  /*3e70*/  FMNMX R78, R43, R78, !PT ;  /* 0x0000004e2b4e7209 */ /* 0x000fc40007800000 */
[----:B------:R-:W-:Y:S02]  /*3e80*/  FSEL R46, R46, -INF , !P1 ;  /* 0xff8000002e2e7808 */ /* 0x000fe40004800000 */
[----:B------:R-:W-:Y:S01]  /*3e90*/  FMNMX R53, R47, R78, !PT ;  /* 0x0000004e2f357209 */ /* 0x000fe20007800000 */
[----:B0-----:R-:W-:Y:S01]  /*3ea0*/  FMUL R75, R55, 1.4426950216293334961 ;  /* 0x3fb8aa3b374b7820 */ /* 0x001fe20000400000 */
[----:B------:R-:W-:Y:S01]  /*3eb0*/  FADD R55, R51, -R56 ;  /* 0x8000003833377221 */ /* 0x000fe20000000000 */
[----:B------:R-:W-:Y:S01]  /*3ec0*/  FMUL R51, R87, UR11 ;  /* 0x0000000b57337c20 */ /* 0x000fe20008400000 */
[----:B------:R-:W-:-:S04]  /*3ed0*/  FMNMX R78, R46, R53, !PT ;  /* 0x000000352e4e7209 */ /* 0x000fc80007800000 */
[----:B------:R-:W-:-:S04]  /*3ee0*/  FSEL R51, R51, -INF , P0 ;  /* 0xff80000033337808 */ /* 0x000fc80000000000 */
[----:B------:R-:W-:-:S05]  /*3ef0*/  FMNMX R53, R51, R78, !PT ;  /* 0x0000004e33357209 */ /* 0x000fca0007800000 */
[----:B------:R-:W0:Y:S01]  /*3f00*/  SHFL.BFLY PT, R78, R53, 0x2, 0x1f ;  /* 0x0c401f00354e7f89 */ /* 0x000e2200000e0000 */
[----:B------:R1:W-:Y:S02]  /*3f10*/  MUFU.EX2 R14, R79 ;  /* 0x0000004f000e7308 */ /* 0x0003e40000000800 */
[----:B-1----:R-:W-:Y:S01]  /*3f20*/  FMUL R79, R55, 1.4426950216293334961 ;  /* 0x3fb8aa3b374f7820 */ /* 0x002fe20000400000 */
[----:B------:R-:W-:-:S04]  /*3f30*/  FADD R55, R60, -R56 ;  /* 0x800000383c377221 */ /* 0x000fc80000000000 */
[----:B------:R-:W-:Y:S01]  /*3f40*/  FMUL R82, R55, 1.4426950216293334961 ;  /* 0x3fb8aa3b37527820 */ /* 0x000fe20000400000 */
[----:B------:R-:W-:-:S04]  /*3f50*/  FADD R55, R61, -R56 ;  /* 0x800000383d377221 */ /* 0x000fc80000000000 */
[----:B------:R-:W-:Y:S01]  /*3f60*/  FMUL R83, R55, 1.4426950216293334961 ;  /* 0x3fb8aa3b37537820 */ /* 0x000fe20000400000 */
[--C-:B------:R-:W-:Y:S01]  /*3f70*/  FADD R55, R65, -R56.reuse ;  /* 0x8000003841377221 */ /* 0x100fe20000000000 */
[----:B------:R1:W-:Y:S01]  /*3f80*/  MUFU.EX2 R60, R79 ;  /* 0x0000004f003c7308 */ /* 0x0003e20000000800 */
[----:B0-----:R-:W-:Y:S02]  /*3f90*/  FMNMX R53, R53, R78, !PT ;  /* 0x0000004e35357209 */ /* 0x001fe40007800000 */
[----:B-1----:R-:W-:Y:S01]  /*3fa0*/  FMUL R79, R55, 1.4426950216293334961 ;  /* 0x3fb8aa3b374f7820 */ /* 0x002fe20000400000 */
[----:B------:R-:W-:-:S04]  /*3fb0*/  FADD R55, R68, -R56 ;  /* 0x8000003844377221 */ /* 0x000fc80000000000 */
[----:B------:R0:W-:Y:S01]  /*3fc0*/  MUFU.EX2 R61, R82 ;  /* 0x00000052003d7308 */ /* 0x0001e20000000800 */
[----:B------:R-:W-:Y:S01]  /*3fd0*/  FMUL R86, R55, 1.4426950216293334961 ;  /* 0x3fb8aa3b37567820 */ /* 0x000fe20000400000 */
[--C-:B------:R-:W-:Y:S01]  /*3fe0*/  FADD R55, R69, -R56.reuse ;  /* 0x8000003845377221 */ /* 0x100fe20000000000 */
[----:B0-----:R-:W0:Y:S03]  /*3ff0*/  SHFL.BFLY PT, R82, R53, 0x1, 0x1f ;  /* 0x0c201f0035527f89 */ /* 0x001e2600000e0000 */
[----:B------:R-:W-:Y:S01]  /*4000*/  FMUL R87, R55, 1.4426950216293334961 ;  /* 0x3fb8aa3b37577820 */ /* 0x000fe20000400000 */
[--C-:B------:R-:W-:Y:S01]  /*4010*/  FADD R55, R72, -R56.reuse ;  /* 0x8000003848377221 */ /* 0x100fe20000000000 */
[----:B------:R1:W-:Y:S03]  /*4020*/  MUFU.EX2 R65, R83 ;  /* 0x0000005300417308 */ /* 0x0003e60000000800 */
[----:B-1----:R-:W-:Y:S01]  /*4030*/  FMUL R83, R55, 1.4426950216293334961 ;  /* 0x3fb8aa3b37537820 */ /* 0x002fe20000400000 */
[----:B------:R-:W-:-:S04]  /*4040*/  FADD R55, R73, -R56 ;  /* 0x8000003849377221 */ /* 0x000fc80000000000 */
[----:B------:R-:W-:Y:S01]  /*4050*/  FMUL R217, R55, 1.4426950216293334961 ;  /* 0x3fb8aa3b37d97820 */ /* 0x000fe20000400000 */
[--C-:B------:R-:W-:Y:S01]  /*4060*/  FADD R55, R76, -R56.reuse ;  /* 0x800000384c377221 */ /* 0x100fe20000000000 */
[----:B------:R1:W-:Y:S01]  /*4070*/  MUFU.EX2 R69, R86 ;  /* 0x0000005600457308 */ /* 0x0003e20000000800 */
[--C-:B------:R-:W-:Y:S01]  /*4080*/  FADD R80, R80, -R56.reuse ;  /* 0x8000003850507221 */ /* 0x100fe20000000000 */
[--C-:B------:R-:W-:Y:S01]  /*4090*/  FADD R81, R81, -R56.reuse ;  /* 0x8000003851517221 */ /* 0x100fe20000000000 */
[----:B-1----:R-:W-:Y:S01]  /*40a0*/  FMUL R86, R55, 1.4426950216293334961 ;  /* 0x3fb8aa3b37567820 */ /* 0x002fe20000400000 */
[----:B------:R-:W-:-:S04]  /*40b0*/  FADD R55, R77, -R56 ;  /* 0x800000384d377221 */ /* 0x000fc80000000000 */
[----:B------:R1:W-:Y:S01]  /*40c0*/  MUFU.EX2 R68, R79 ;  /* 0x0000004f00447308 */ /* 0x0003e20000000800 */
[----:B------:R-:W-:Y:S01]  /*40d0*/  FMUL R78, R55, 1.4426950216293334961 ;  /* 0x3fb8aa3b374e7820 */ /* 0x000fe20000400000 */
[----:B------:R-:W-:Y:S01]  /*40e0*/  FADD R55, R84, -R56 ;  /* 0x8000003854377221 */ /* 0x000fe20000000000 */
[----:B0-----:R-:W-:Y:S01]  /*40f0*/  FMNMX R84, R53, R82, !PT ;  /* 0x0000005235547209 */ /* 0x001fe20007800000 */
[----:B-1----:R-:W-:Y:S01]  /*4100*/  FMUL R79, R80, 1.4426950216293334961 ;  /* 0x3fb8aa3b504f7820 */ /* 0x002fe20000400000 */
[----:B------:R-:W-:Y:S02]  /*4110*/  FMUL R80, R81, 1.4426950216293334961 ;  /* 0x3fb8aa3b51507820 */ /* 0x000fe40000400000 */
[----:B------:R-:W-:-:S05]  /*4120*/  FMNMX R81, R84, R7, !PT ;  /* 0x0000000754517209 */ /* 0x000fca0007800000 */
[----:B------:R-:W-:Y:S01]  /*4130*/  FADD R24, R24, -R81 ;  /* 0x8000005118187221 */ /* 0x000fe20000000000 */
[----:B------:R-:W-:Y:S03]  /*4140*/  MUFU.EX2 R77, R86 ;  /* 0x00000056004d7308 */ /* 0x000fe60000000800 */
[----:B------:R-:W-:-:S05]  /*4150*/  FMUL R24, R24, 1.4426950216293334961 ;  /* 0x3fb8aa3b18187820 */ /* 0x000fca0000400000 */
[----:B------:R0:W-:Y:S01]  /*4160*/  MUFU.EX2 R86, R24 ;  /* 0x0000001800567308 */ /* 0x0001e20000000800 */
[--C-:B------:R-:W-:Y:S01]  /*4170*/  FADD R25, R25, -R81.reuse ;  /* 0x8000005119197221 */ /* 0x100fe20000000000 */
[----:B0-----:R-:W-:-:S04]  /*4180*/  FADD R24, R214, -R81 ;  /* 0x80000051d6187221 */ /* 0x001fc80000000000 */
[----:B------:R-:W-:Y:S01]  /*4190*/  FMUL R24, R24, 1.4426950216293334961 ;  /* 0x3fb8aa3b18187820 */ /* 0x000fe20000400000 */
[----:B------:R-:W-:Y:S01]  /*41a0*/  FMUL R25, R25, 1.4426950216293334961 ;  /* 0x3fb8aa3b19197820 */ /* 0x000fe20000400000 */
[--C-:B------:R-:W-:Y:S02]  /*41b0*/  FADD R27, R27, -R81.reuse ;  /* 0x800000511b1b7221 */ /* 0x100fe40000000000 */
[----:B------:R0:W-:Y:S01]  /*41c0*/  MUFU.EX2 R219, R24 ;  /* 0x0000001800db7308 */ /* 0x0001e20000000800 */
[----:B------:R-:W-:Y:S01]  /*41d0*/  FADD R85, R85, -R56 ;  /* 0x8000003855557221 */ /* 0x000fe20000000000 */
[----:B------:R-:W-:Y:S01]  /*41e0*/  FMUL R27, R27, 1.4426950216293334961 ;  /* 0x3fb8aa3b1b1b7820 */ /* 0x000fe20000400000 */
[----:B0-----:R-:W-:-:S05]  /*41f0*/  FADD R24, R12, -R81 ;  /* 0x800000510c187221 */ /* 0x001fca0000000000 */
[----:B------:R0:W-:Y:S01]  /*4200*/  MUFU.EX2 R84, R25 ;  /* 0x0000001900547308 */ /* 0x0001e20000000800 */
[----:B------:R-:W-:Y:S01]  /*4210*/  FMUL R53, R85, 1.4426950216293334961 ;  /* 0x3fb8aa3b55357820 */ /* 0x000fe20000400000 */
[----:B0-----:R-:W-:Y:S01]  /*4220*/  FMUL R25, R24, 1.4426950216293334961 ;  /* 0x3fb8aa3b18197820 */ /* 0x001fe20000400000 */
[----:B------:R-:W-:-:S05]  /*4230*/  FADD R24, R15, -R81 ;  /* 0x800000510f187221 */ /* 0x000fca0000000000 */
[----:B------:R0:W-:Y:S02]  /*4240*/  MUFU.EX2 R85, R27 ;  /* 0x0000001b00557308 */ /* 0x0001e40000000800 */
[----:B0-----:R-:W-:Y:S01]  /*4250*/  FMUL R27, R24, 1.4426950216293334961 ;  /* 0x3fb8aa3b181b7820 */ /* 0x001fe20000400000 */
[----:B------:R-:W-:-:S04]  /*4260*/  FADD R24, R8, -R81 ;  /* 0x8000005108187221 */ /* 0x000fc80000000000 */
[----:B------:R-:W-:-:S04]  /*4270*/  FMUL R24, R24, 1.4426950216293334961 ;  /* 0x3fb8aa3b18187820 */ /* 0x000fc80000400000 */
[----:B------:R0:W-:Y:S02]  /*4280*/  MUFU.EX2 R236, R24 ;  /* 0x0000001800ec7308 */ /* 0x0001e40000000800 */
[----:B0-----:R-:W0:Y:S01]  /*4290*/  S2R R24, SR_TID.X ;  /* 0x0000000000187919 */ /* 0x001e220000002100 */
[----:B------:R-:W-:-:S05]  /*42a0*/  FADD R34, R34, -R81 ;  /* 0x8000005122227221 */ /* 0x000fca0000000000 */
[----:B------:R-:W-:Y:S01]  /*42b0*/  MUFU.EX2 R15, R25 ;  /* 0x00000019000f7308 */ /* 0x000fe20000000800 */
[----:B------:R-:W-:Y:S01]  /*42c0*/  FMUL R34, R34, 1.4426950216293334961 ;  /* 0x3fb8aa3b22227820 */ /* 0x000fe20000400000 */
[--C-:B------:R-:W-:Y:S01]  /*42d0*/  FADD R26, R26, -R81.reuse ;  /* 0x800000511a1a7221 */ /* 0x100fe20000000000 */
[--C-:B------:R-:W-:Y:S01]  /*42e0*/  FADD R28, R28, -R81.reuse ;  /* 0x800000511c1c7221 */ /* 0x100fe20000000000 */
[----:B------:R-:W-:-:S04]  /*42f0*/  FADD R29, R29, -R81 ;  /* 0x800000511d1d7221 */ /* 0x000fc80000000000 */
[----:B------:R1:W-:Y:S01]  /*4300*/  MUFU.EX2 R218, R34 ;  /* 0x0000002200da7308 */ /* 0x0003e20000000800 */
[----:B------:R-:W-:Y:S01]  /*4310*/  FMUL R26, R26, 1.4426950216293334961 ;  /* 0x3fb8aa3b1a1a7820 */ /* 0x000fe20000400000 */
[----:B------:R-:W-:Y:S01]  /*4320*/  FMUL R28, R28, 1.4426950216293334961 ;  /* 0x3fb8aa3b1c1c7820 */ /* 0x000fe20000400000 */
[----:B------:R-:W-:Y:S01]  /*4330*/  FMUL R29, R29, 1.4426950216293334961 ;  /* 0x3fb8aa3b1d1d7820 */ /* 0x000fe20000400000 */
[----:B-1----:R-:W-:-:S04]  /*4340*/  LOP3.LUT R34, R9, 0x20, RZ, 0x3c, !PT ;  /* 0x0000002009227812 */ /* 0x002fc800078e3cff */
[----:B------:R1:W-:Y:S01]  /*4350*/  MUFU.EX2 R8, R27 ;  /* 0x0000001b00087308 */ /* 0x0003e20000000800 */
[C---:B0-----:R-:W-:Y:S02]  /*4360*/  LOP3.LUT R25, R24.reuse, 0x3f, RZ, 0xc0, !PT ;  /* 0x0000003f18197812 */ /* 0x041fe400078ec0ff */
[----:B------:R-:W-:-:S03]  /*4370*/  LOP3.LUT R24, R24, 0x40, RZ, 0xc0, !PT ;  /* 0x0000004018187812 */ /* 0x000fc600078ec0ff */
[----:B------:R-:W-:Y:S01]  /*4380*/  IMAD.SHL.U32 R25, R25, 0x2, RZ ;  /* 0x0000000219197824 */ /* 0x000fe200078e00ff */
[----:B--2---:R0:W-:Y:S03]  /*4390*/  STS.U16 [R34+UR10+0xd00], R229 ;  /* 0x000d00e522007988 */ /* 0x0041e6000800040a */
[----:B------:R-:W-:Y:S01]  /*43a0*/  IMAD R24, R24, 0x40, R25 ;  /* 0x0000004018187824 */ /* 0x000fe200078e0219 */
[C---:B------:R-:W-:Y:S01]  /*43b0*/  LOP3.LUT R25, R9.reuse, 0x30, RZ, 0x3c, !PT ;  /* 0x0000003009197812 */ /* 0x040fe200078e3cff */
[----:B------:R2:W-:Y:S01]  /*43c0*/  STS.U16 [R34+UR10+0x900], R213 ;  /* 0x000900d522007988 */ /* 0x0005e2000800040a */
[----:B------:R3:W-:Y:S01]  /*43d0*/  MUFU.EX2 R242, R28 ;  /* 0x0000001c00f27308 */ /* 0x0007e20000000800 */
[C---:B-1----:R-:W-:Y:S02]  /*43e0*/  LOP3.LUT R27, R9.reuse, 0x50, RZ, 0x3c, !PT ;  /* 0x00000050091b7812 */ /* 0x042fe400078e3cff */
[----:B------:R-:W-:Y:S05]  /*43f0*/  STS.U16 [R34+UR10+0x100], R13 ;  /* 0x0001000d22007988 */ /* 0x000fea000800040a */
[----:B0-----:R0:W-:Y:S01]  /*4400*/  MUFU.EX2 R229, R26 ;  /* 0x0000001a00e57308 */ /* 0x0011e20000000800 */
[----:B---3--:R-:W-:Y:S01]  /*4410*/  LOP3.LUT R28, R24, 0x60, RZ, 0x3c, !PT ;  /* 0x00000060181c7812 */ /* 0x008fe200078e3cff */
[----:B------:R-:W-:Y:S01]  /*4420*/  STS.U16 [R34+UR10+0x500], R58 ;  /* 0x0005003a22007988 */ /* 0x000fe2000800040a */
[----:B0-----:R-:W-:-:S05]  /*4430*/  LOP3.LUT R26, R9, 0x40, RZ, 0x3c, !PT ;  /* 0x00000040091a7812 */ /* 0x001fca00078e3cff */
[----:B--2---:R0:W-:Y:S01]  /*4440*/  MUFU.EX2 R213, R29 ;  /* 0x0000001d00d57308 */ /* 0x0041e20000000800 */
[----:B------:R-:W-:Y:S04]  /*4450*/  STS.U16 [R25+UR10+0x180], R202 ;  /* 0x000180ca19007988 */ /* 0x000fe8000800040a */
[----:B----4-:R-:W-:Y:S01]  /*4460*/  STS.U16 [R25+UR10+0x580], R59 ;  /* 0x0005803b19007988 */ /* 0x010fe2000800040a */
[----:B0-----:R-:W-:-:S03]  /*4470*/  LOP3.LUT R29, R24, 0x70, RZ, 0x3c, !PT ;  /* 0x00000070181d7812 */ /* 0x001fc600078e3cff */
[----:B------:R-:W-:Y:S04]  /*4480*/  STS.U16 [R25+UR10+0x980], R224 ;  /* 0x000980e019007988 */ /* 0x000fe8000800040a */
[----:B-----5:R0:W-:Y:S04]  /*4490*/  STS.U16 [R25+UR10+0xd80], R230 ;  /* 0x000d80e619007988 */ /* 0x0201e8000800040a */
[----:B------:R1:W-:Y:S04]  /*44a0*/  STS.U16 [R26+UR10+0x200], R203 ;  /* 0x000200cb1a007988 */ /* 0x0003e8000800040a */
[----:B------:R-:W-:Y:S04]  /*44b0*/  STS.U16 [R26+UR10+0x600], R207 ;  /* 0x000600cf1a007988 */ /* 0x000fe8000800040a */
[----:B------:R-:W-:Y:S04]  /*44c0*/  STS.U16 [R26+UR10+0xa00], R225 ;  /* 0x000a00e11a007988 */ /* 0x000fe8000800040a */
[----:B------:R2:W-:Y:S04]  /*44d0*/  STS.U16 [R26+UR10+0xe00], R231 ;  /* 0x000e00e71a007988 */ /* 0x0005e8000800040a */
        /* <DEDUP_REMOVED lines=8> */
[----:B------:R-:W-:Y:S04]  /*4560*/  STS.U16 [R29+UR10+0x380], R206 ;  /* 0x000380ce1d007988 */ /* 0x000fe8000800040a */
[----:B------:R-:W-:Y:S04]  /*4570*/  STS.U16 [R29+UR10+0x780], R210 ;  /* 0x000780d21d007988 */ /* 0x000fe8000800040a */
[----:B------:R-:W-:Y:S04]  /*4580*/  STS.U16 [R29+UR10+0xb80], R228 ;  /* 0x000b80e41d007988 */ /* 0x000fe8000800040a */
[----:B------:R4:W-:Y:S01]  /*4590*/  STS.U16 [R29+UR10+0xf80], R54 ;  /* 0x000f80361d007988 */ /* 0x0009e2000800040a */
[----:B------:R5:W-:Y:S06]  /*45a0*/  MEMBAR.ALL.CTA ;  /* 0x0000000000007992 */ /* 0x000bec0000008000 */
[----:B-----5:R-:W5:Y:S01]  /*45b0*/  FENCE.VIEW.ASYNC.S ;  /* 0x00000000000073c6 */ /* 0x020f620000000000 */
[----:B------:R1:W-:Y:S01]  /*45c0*/  MUFU.EX2 R73, R83 ;  /* 0x0000005300497308 */ /* 0x0003e20000000800 */
[----:B0-----:R-:W-:Y:S01]  /*45d0*/  FADD R25, -R81, R7 ;  /* 0x0000000751197221 */ /* 0x001fe20000000100 */
[--C-:B------:R-:W-:Y:S01]  /*45e0*/  FADD R31, R31, -R81.reuse ;  /* 0x800000511f1f7221 */ /* 0x100fe20000000000 */
[--C-:B------:R-:W-:Y:S01]  /*45f0*/  FADD R33, R33, -R81.reuse ;  /* 0x8000005121217221 */ /* 0x100fe20000000000 */
[--C-:B------:R-:W-:Y:S01]  /*4600*/  FADD R37, R37, -R81.reuse ;  /* 0x8000005125257221 */ /* 0x100fe20000000000 */
[--C-:B------:R-:W-:Y:S01]  /*4610*/  FADD R39, R39, -R81.reuse ;  /* 0x8000005127277221 */ /* 0x100fe20000000000 */
[--C-:B------:R-:W-:Y:S01]  /*4620*/  FADD R41, R41, -R81.reuse ;  /* 0x8000005129297221 */ /* 0x100fe20000000000 */
[--C-:B------:R-:W-:Y:S01]  /*4630*/  FADD R45, R45, -R81.reuse ;  /* 0x800000512d2d7221 */ /* 0x100fe20000000000 */
[--C-:B------:R-:W-:Y:S01]  /*4640*/  FADD R44, R44, -R81.reuse ;  /* 0x800000512c2c7221 */ /* 0x100fe20000000000 */
[----:B-1----:R-:W-:Y:S01]  /*4650*/  FADD R83, -R56, R4 ;  /* 0x0000000438537221 */ /* 0x002fe20000000100 */
[--C-:B------:R-:W-:Y:S01]  /*4660*/  FADD R48, R48, -R81.reuse ;  /* 0x8000005130307221 */ /* 0x100fe20000000000 */
[--C-:B------:R-:W-:Y:S01]  /*4670*/  FADD R49, R49, -R81.reuse ;  /* 0x8000005131317221 */ /* 0x100fe20000000000 */
[--C-:B------:R-:W-:Y:S01]  /*4680*/  FADD R50, R50, -R81.reuse ;  /* 0x8000005132327221 */ /* 0x100fe20000000000 */
[----:B------:R-:W-:Y:S01]  /*4690*/  FMUL R83, R83, 1.4426950216293334961 ;  /* 0x3fb8aa3b53537820 */ /* 0x000fe20000400000 */
[--C-:B------:R-:W-:Y:S01]  /*46a0*/  FADD R38, R38, -R81.reuse ;  /* 0x8000005126267221 */ /* 0x100fe20000000000 */
        /* <DEDUP_REMOVED lines=9> */
[----:B------:R-:W-:Y:S01]  /*4740*/  FADD R51, R51, -R81 ;  /* 0x8000005133337221 */ /* 0x000fe20000000000 */
[----:B------:R-:W-:Y:S01]  /*4750*/  FMUL R25, R25, 1.4426950216293334961 ;  /* 0x3fb8aa3b19197820 */ /* 0x000fe20000400000 */
        /* <DEDUP_REMOVED lines=22> */
[----:B------:R-:W0:Y:S01]  /*48c0*/  MUFU.EX2 R83, R83 ;  /* 0x0000005300537308 */ /* 0x000e220000000800 */
[----:B------:R-:W-:Y:S01]  /*48d0*/  UMOV UR46, UR8 ;  /* 0x00000008002e7c82 */ /* 0x000fe20008000000 */
[----:B------:R-:W-:Y:S01]  /*48e0*/  UMOV UR47, 0x40000040 ;  /* 0x40000040002f7882 */ /* 0x000fe20000000000 */
[----:B------:R-:W5:Y:S05]  /*48f0*/  LDL R224, [R1+0x38] ;  /* 0x0000380001e07983 */ /* 0x000f6a0000100800 */
[----:B------:R-:W1:Y:S08]  /*4900*/  MUFU.EX2 R202, R25 ;  /* 0x0000001900ca7308 */ /* 0x000e700000000800 */
[----:B------:R-:W-:Y:S08]  /*4910*/  MUFU.EX2 R72, R87 ;  /* 0x0000005700487308 */ /* 0x000ff00000000800 */
[----:B------:R-:W-:Y:S08]  /*4920*/  MUFU.EX2 R76, R217 ;  /* 0x000000d9004c7308 */ /* 0x000ff00000000800 */
[----:B------:R-:W-:Y:S08]  /*4930*/  MUFU.EX2 R57, R57 ;  /* 0x0000003900397308 */ /* 0x000ff00000000800 */
[----:B------:R-:W2:Y:S08]  /*4940*/  MUFU.EX2 R62, R62 ;  /* 0x0000003e003e7308 */ /* 0x000eb00000000800 */
[----:B------:R-:W3:Y:S08]  /*4950*/  MUFU.EX2 R63, R63 ;  /* 0x0000003f003f7308 */ /* 0x000ef00000000800 */
[----:B------:R-:W-:Y:S08]  /*4960*/  MUFU.EX2 R71, R71 ;  /* 0x0000004700477308 */ /* 0x000ff00000000800 */
        /* <DEDUP_REMOVED lines=10> */
[----:B------:R-:W4:Y:S08]  /*4a10*/  MUFU.EX2 R87, R31 ;  /* 0x0000001f00577308 */ /* 0x000f300000000800 */
[----:B------:R-:W4:Y:S08]  /*4a20*/  MUFU.EX2 R217, R33 ;  /* 0x0000002100d97308 */ /* 0x000f300000000800 */
[----:B------:R-:W4:Y:S08]  /*4a30*/  MUFU.EX2 R214, R37 ;  /* 0x0000002500d67308 */ /* 0x000f300000000800 */
[----:B------:R-:W-:Y:S08]  /*4a40*/  MUFU.EX2 R220, R39 ;  /* 0x0000002700dc7308 */ /* 0x000ff00000000800 */
[----:B------:R-:W4:Y:S08]  /*4a50*/  MUFU.EX2 R221, R41 ;  /* 0x0000002900dd7308 */ /* 0x000f300000000800 */
[----:B------:R-:W-:Y:S08]  /*4a60*/  MUFU.EX2 R233, R45 ;  /* 0x0000002d00e97308 */ /* 0x000ff00000000800 */
[----:B------:R-:W4:Y:S08]  /*4a70*/  MUFU.EX2 R234, R44 ;  /* 0x0000002c00ea7308 */ /* 0x000f300000000800 */
[----:B------:R-:W-:Y:S08]  /*4a80*/  MUFU.EX2 R235, R48 ;  /* 0x0000003000eb7308 */ /* 0x000ff00000000800 */
[----:B------:R-:W4:Y:S08]  /*4a90*/  MUFU.EX2 R12, R49 ;  /* 0x00000031000c7308 */ /* 0x000f300000000800 */
[----:B------:R-:W4:Y:S08]  /*4aa0*/  MUFU.EX2 R237, R50 ;  /* 0x0000003200ed7308 */ /* 0x000f300000000800 */
[----:B------:R-:W-:Y:S08]  /*4ab0*/  MUFU.EX2 R13, R38 ;  /* 0x00000026000d7308 */ /* 0x000ff00000000800 */
[----:B------:R-:W4:Y:S08]  /*4ac0*/  MUFU.EX2 R58, R40 ;  /* 0x00000028003a7308 */ /* 0x000f300000000800 */
[----:B------:R4:W4:Y:S08]  /*4ad0*/  MUFU.EX2 R243, R30 ;  /* 0x0000001e00f37308 */ /* 0x0009300000000800 */
[----:B------:R4:W-:Y:S08]  /*4ae0*/  MUFU.EX2 R244, R32 ;  /* 0x0000002000f47308 */ /* 0x0009f00000000800 */
[----:B------:R4:W5:Y:S08]  /*4af0*/  MUFU.EX2 R245, R35 ;  /* 0x0000002300f57308 */ /* 0x0009700000000800 */
[----:B------:R4:W-:Y:S08]  /*4b00*/  MUFU.EX2 R246, R36 ;  /* 0x0000002400f67308 */ /* 0x0009f00000000800 */
[----:B------:R5:W5:Y:S08]  /*4b10*/  MUFU.EX2 R247, R42 ;  /* 0x0000002a00f77308 */ /* 0x000b700000000800 */
[----:B------:R5:W-:Y:S08]  /*4b20*/  MUFU.EX2 R59, R43 ;  /* 0x0000002b003b7308 */ /* 0x000bf00000000800 */
[----:B------:R-:W5:Y:S08]  /*4b30*/  MUFU.EX2 R9, R47 ;  /* 0x0000002f00097308 */ /* 0x000f700000000800 */
[----:B------:R5:W-:Y:S08]  /*4b40*/  MUFU.EX2 R7, R46 ;  /* 0x0000002e00077308 */ /* 0x000bf00000000800 */
[----:B------:R5:W5:Y:S01]  /*4b50*/  MUFU.EX2 R203, R51 ;  /* 0x0000003300cb7308 */ /* 0x000b620000000800 */
[-C--:B0-----:R-:W-:Y:S01]  /*4b60*/  FMUL R88, R88, R83.reuse ;  /* 0x0000005358587220 */ /* 0x081fe20000400000 */
[-C--:B------:R-:W-:Y:S01]  /*4b70*/  FMUL R89, R89, R83.reuse ;  /* 0x0000005359597220 */ /* 0x080fe20000400000 */
[-C--:B------:R-:W-:Y:S01]  /*4b80*/  FMUL R92, R92, R83.reuse ;  /* 0x000000535c5c7220 */ /* 0x080fe20000400000 */
[-C--:B------:R-:W-:Y:S01]  /*4b90*/  FMUL R93, R93, R83.reuse ;  /* 0x000000535d5d7220 */ /* 0x080fe20000400000 */
[-C--:B------:R-:W-:Y:S01]  /*4ba0*/  FMUL R96, R96, R83.reuse ;  /* 0x0000005360607220 */ /* 0x080fe20000400000 */
[-C--:B------:R-:W-:Y:S01]  /*4bb0*/  FMUL R97, R97, R83.reuse ;  /* 0x0000005361617220 */ /* 0x080fe20000400000 */
[-C--:B------:R-:W-:Y:S01]  /*4bc0*/  FMUL R100, R100, R83.reuse ;  /* 0x0000005364647220 */ /* 0x080fe20000400000 */
[----:B------:R-:W-:Y:S01]  /*4bd0*/  FMUL R101, R101, R83 ;  /* 0x0000005365657220 */ /* 0x000fe20000400000 */
[-C--:B-1----:R-:W-:Y:S01]  /*4be0*/  FMUL R90, R90, R202.reuse ;  /* 0x000000ca5a5a7220 */ /* 0x082fe20000400000 */
[-C--:B------:R-:W-:Y:S01]  /*4bf0*/  FMUL R91, R91, R202.reuse ;  /* 0x000000ca5b5b7220 */ /* 0x080fe20000400000 */
[-C--:B------:R-:W-:Y:S01]  /*4c00*/  FMUL R94, R94, R202.reuse ;  /* 0x000000ca5e5e7220 */ /* 0x080fe20000400000 */
[-C--:B------:R-:W-:Y:S01]  /*4c10*/  FMUL R95, R95, R202.reuse ;  /* 0x000000ca5f5f7220 */ /* 0x080fe20000400000 */
[-C--:B------:R-:W-:Y:S01]  /*4c20*/  FMUL R98, R98, R202.reuse ;  /* 0x000000ca62627220 */ /* 0x080fe20000400000 */
[-C--:B------:R-:W-:Y:S01]  /*4c30*/  FMUL R99, R99, R202.reuse ;  /* 0x000000ca63637220 */ /* 0x080fe20000400000 */
[-C--:B------:R-:W-:Y:S01]  /*4c40*/  FMUL R102, R102, R202.reuse ;  /* 0x000000ca66667220 */ /* 0x080fe20000400000 */
[----:B------:R-:W-:Y:S01]  /*4c50*/  FMUL R103, R103, R202 ;  /* 0x000000ca67677220 */ /* 0x000fe20000400000 */
[----:B--2---:R-:W-:-:S02]  /*4c60*/  F2FP.F16.F32.PACK_AB R24, R62, R57 ;  /* 0x000000393e18723e */ /* 0x004fc400000000ff */
[----:B---3--:R-:W-:Y:S02]  /*4c70*/  F2FP.F16.F32.PACK_AB R26, R64, R63 ;  /* 0x0000003f401a723e */ /* 0x008fe400000000ff */
[----:B------:R-:W-:Y:S02]  /*4c80*/  F2FP.F16.F32.PACK_AB R28, R67, R66 ;  /* 0x00000042431c723e */ /* 0x000fe400000000ff */
[----:B------:R-:W-:Y:S02]  /*4c90*/  F2FP.F16.F32.PACK_AB R25, R85, R84 ;  /* 0x000000545519723e */ /* 0x000fe400000000ff */
[----:B----4-:R-:W-:Y:S02]  /*4ca0*/  F2FP.F16.F32.PACK_AB R27, R87, R86 ;  /* 0x00000056571b723e */ /* 0x010fe400000000ff */
[----:B------:R-:W-:Y:S02]  /*4cb0*/  F2FP.F16.F32.PACK_AB R29, R218, R217 ;  /* 0x000000d9da1d723e */ /* 0x000fe400000000ff */
[----:B------:R-:W-:-:S02]  /*4cc0*/  F2FP.F16.F32.PACK_AB R30, R71, R70 ;  /* 0x00000046471e723e */ /* 0x000fc400000000ff */
[----:B------:R-:W-:Y:S02]  /*4cd0*/  F2FP.F16.F32.PACK_AB R31, R219, R214 ;  /* 0x000000d6db1f723e */ /* 0x000fe400000000ff */
[----:B------:R-:W-:Y:S02]  /*4ce0*/  F2FP.F16.F32.PACK_AB R32, R211, R74 ;  /* 0x0000004ad320723e */ /* 0x000fe400000000ff */
[----:B------:R-:W-:Y:S02]  /*4cf0*/  F2FP.F16.F32.PACK_AB R33, R221, R220 ;  /* 0x000000dcdd21723e */ /* 0x000fe400000000ff */
[----:B------:R-:W-:Y:S02]  /*4d00*/  F2FP.F16.F32.PACK_AB R34, R215, R212 ;  /* 0x000000d4d722723e */ /* 0x000fe400000000ff */
[----:B------:R-:W-:Y:S02]  /*4d10*/  F2FP.F16.F32.PACK_AB R35, R234, R233 ;  /* 0x000000e9ea23723e */ /* 0x000fe400000000ff */
[----:B------:R-:W-:-:S02]  /*4d20*/  F2FP.F16.F32.PACK_AB R36, R10, R216 ;  /* 0x000000d80a24723e */ /* 0x000fc400000000ff */
[----:B------:R-:W-:Y:S02]  /*4d30*/  F2FP.F16.F32.PACK_AB R37, R12, R235 ;  /* 0x000000eb0c25723e */ /* 0x000fe400000000ff */
[----:B------:R-:W-:Y:S02]  /*4d40*/  F2FP.F16.F32.PACK_AB R38, R16, R11 ;  /* 0x0000000b1026723e */ /* 0x000fe400000000ff */
[----:B------:R-:W-:Y:S02]  /*4d50*/  F2FP.F16.F32.PACK_AB R39, R8, R15 ;  /* 0x0000000f0827723e */ /* 0x000fe400000000ff */
[----:B------:R-:W-:Y:S02]  /*4d60*/  F2FP.F16.F32.PACK_AB R40, R75, R14 ;  /* 0x0000000e4b28723e */ /* 0x000fe400000000ff */
[----:B------:R-:W-:Y:S02]  /*4d70*/  F2FP.F16.F32.PACK_AB R41, R237, R236 ;  /* 0x000000eced29723e */ /* 0x000fe400000000ff */
[----:B-----5:R-:W-:-:S02]  /*4d80*/  F2FP.F16.F32.PACK_AB R42, R61, R60 ;  /* 0x0000003c3d2a723e */ /* 0x020fc400000000ff */
        /* <DEDUP_REMOVED lines=12> */
[----:B------:R-:W-:Y:S01]  /*4e50*/  F2FP.F16.F32.PACK_AB R55, R203, R7 ;  /* 0x00000007cb37723e */ /* 0x000fe200000000ff */
[----:B------:R-:W-:Y:S06]  /*4e60*/  BAR.SYNC.DEFER_BLOCKING 0x0 ;  /* 0x0000000000007b1d */ /* 0x000fec0000010000 */
[----:B------:R-:W-:-:S06]  /*4e70*/  WARPGROUP.ARRIVE ;  /* 0x00000000000079c5 */ /* 0x000fcc0000000000 */
[----:B------:R-:W-:Y:S03]  /*4e80*/  HGMMA.64x32x16.F32 R88, R24, gdesc[UR44], R88 ;  /* 0x0060002c18587df0 */ /* 0x000fe60008700858 */
[----:B------:R-:W-:Y:S03]  /*4e90*/  HGMMA.64x32x16.F32 R88, R28, gdesc[UR16], R88 ;  /* 0x006000101c587df0 */ /* 0x000fe60008700858 */
[----:B------:R-:W-:Y:S03]  /*4ea0*/  HGMMA.64x32x16.F32 R88, R32, gdesc[UR20], R88 ;  /* 0x0060001420587df0 */ /* 0x000fe60008700858 */
[----:B------:R-:W-:Y:S01]  /*4eb0*/  HGMMA.64x32x16.F32 R88, R36, gdesc[UR24], R88 ;  /* 0x0060001824587df0 */ /* 0x000fe20008700858 */
[----:B------:R-:W-:Y:S01]  /*4ec0*/  FADD R62, R57, R62 ;  /* 0x0000003e393e7221 */ /* 0x000fe20000000000 */
[----:B------:R-:W-:-:S03]  /*4ed0*/  FADD R85, R84, R85 ;  /* 0x0000005554557221 */ /* 0x000fc60000000000 */
[----:B------:R-:W-:Y:S01]  /*4ee0*/  FADD R63, R63, R62 ;  /* 0x0000003e3f3f7221 */ /* 0x000fe20000000000 */
[----:B------:R-:W-:-:S03]  /*4ef0*/  FADD R86, R86, R85 ;  /* 0x0000005556567221 */ /* 0x000fc60000000000 */
[----:B------:R-:W-:Y:S01]  /*4f00*/  FADD R63, R64, R63 ;  /* 0x0000003f403f7221 */ /* 0x000fe20000000000 */
[----:B------:R-:W-:-:S03]  /*4f10*/  FADD R86, R87, R86 ;  /* 0x0000005657567221 */ /* 0x000fc60000000000 */
[----:B------:R-:W-:Y:S01]  /*4f20*/  FADD R66, R66, R63 ;  /* 0x0000003f42427221 */ /* 0x000fe20000000000 */
[----:B------:R-:W-:Y:S01]  /*4f30*/  FADD R217, R217, R86 ;  /* 0x00000056d9d97221 */ /* 0x000fe20000000000 */
[----:B------:R-:W-:Y:S02]  /*4f40*/  HGMMA.64x32x16.F32 R88, R40, gdesc[UR28], R88 ;  /* 0x0060001c28587df0 */ /* 0x000fe40008700858 */
[----:B------:R-:W-:Y:S01]  /*4f50*/  FADD R67, R67, R66 ;  /* 0x0000004243437221 */ /* 0x000fe20000000000 */
[----:B------:R-:W-:-:S03]  /*4f60*/  FADD R217, R218, R217 ;  /* 0x000000d9dad97221 */ /* 0x000fc60000000000 */
        /* <DEDUP_REMOVED lines=15> */
[----:B------:R-:W-:Y:S01]  /*5060*/  HGMMA.64x32x16.F32 R88, R44, gdesc[UR32], R88 ;  /* 0x006000202c587df0 */ /* 0x000fe20008700858 */
[----:B------:R-:W-:Y:S02]  /*5070*/  FADD R12, R12, R235 ;  /* 0x000000eb0c0c7221 */ /* 0x000fe40000000000 */
[----:B------:R-:W-:Y:S02]  /*5080*/  FADD R11, R11, R10 ;  /* 0x0000000a0b0b7221 */ /* 0x000fe40000000000 */
[----:B------:R-:W-:Y:S02]  /*5090*/  FADD R15, R15, R12 ;  /* 0x0000000c0f0f7221 */ /* 0x000fe40000000000 */
[----:B------:R-:W-:Y:S02]  /*50a0*/  FADD R11, R16, R11 ;  /* 0x0000000b100b7221 */ /* 0x000fe40000000000 */
[----:B------:R-:W-:-:S02]  /*50b0*/  FADD R15, R8, R15 ;  /* 0x0000000f080f7221 */ /* 0x000fc40000000000 */
[----:B------:R-:W-:Y:S02]  /*50c0*/  FADD R14, R14, R11 ;  /* 0x0000000b0e0e7221 */ /* 0x000fe40000000000 */
        /* <DEDUP_REMOVED lines=14> */
[----:B------:R-:W-:Y:S01]  /*51b0*/  FADD R243, R243, R242 ;  /* 0x000000f2f3f37221 */ /* 0x000fe20000000000 */
[----:B------:R-:W-:Y:S01]  /*51c0*/  HGMMA.64x32x16.F32 R88, R48, gdesc[UR36], R88 ;  /* 0x0060002430587df0 */ /* 0x000fe20008700858 */
        /* <DEDUP_REMOVED lines=15> */
[----:B------:R-:W-:Y:S01]  /*52c0*/  FADD R246, R203, R246 ;  /* 0x000000f6cbf67221 */ /* 0x000fe20000000000 */
[----:B------:R-:W0:Y:S02]  /*52d0*/  S2R R230, SR_CTAID.X ;  /* 0x0000000000e67919 */ /* 0x000e240000002500 */
[----:B------:R-:W1:Y:S04]  /*52e0*/  SHFL.BFLY PT, R4, R79, 0x2, 0x1f ;  /* 0x0c401f004f047f89 */ /* 0x000e6800000e0000 */
[----:B------:R-:W2:Y:S01]  /*52f0*/  SHFL.BFLY PT, R7, R246, 0x2, 0x1f ;  /* 0x0c401f00f6077f89 */ /* 0x000ea200000e0000 */
[----:B------:R-:W-:Y:S01]  /*5300*/  HGMMA.64x32x16.F32 R88, R52, gdesc[UR40], R88, gsb0 ;  /* 0x0060002834587df0 */ /* 0x000fe20008000858 */
[----:B-1----:R-:W-:Y:S01]  /*5310*/  FADD R4, R79, R4 ;  /* 0x000000044f047221 */ /* 0x002fe20000000000 */
[----:B--2---:R-:W-:-:S04]  /*5320*/  FADD R9, R246, R7 ;  /* 0x00000007f6097221 */ /* 0x004fc80000000000 */
[----:B------:R-:W1:Y:S04]  /*5330*/  SHFL.BFLY PT, R7, R4, 0x1, 0x1f ;  /* 0x0c201f0004077f89 */ /* 0x000e6800000e0000 */
[----:B------:R-:W2:Y:S01]  /*5340*/  SHFL.BFLY PT, R10, R9, 0x1, 0x1f ;  /* 0x0c201f00090a7f89 */ /* 0x000ea200000e0000 */
[----:B0-----:R-:W-:Y:S01]  /*5350*/  IMAD.SHL.U32 R230, R230, 0x40, RZ ;  /* 0x00000040e6e67824 */ /* 0x001fe200078e00ff */
[----:B------:R-:W-:-:S03]  /*5360*/  UIADD3 UR4, UR4, 0x80, URZ ;  /* 0x0000008004047890 */ /* 0x000fc6000fffe03f */
[----:B------:R-:W-:-:S05]  /*5370*/  VIADD R230, R230, 0x40 ;  /* 0x00000040e6e67836 */ /* 0x000fca0000000000 */
[----:B------:R-:W-:Y:S01]  /*5380*/  ISETP.LE.AND P0, PT, R230, UR4, PT ;  /* 0x00000004e6007c0c */ /* 0x000fe2000bf03270 */
[----:B------:R-:W-:Y:S02]  /*5390*/  IMAD R0, R224, 0x80, R0 ;  /* 0x00000080e0007824 */ /* 0x000fe400078e0200 */
[----:B------:R-:W-:Y:S02]  /*53a0*/  IMAD R3, R17, 0x80, R3 ;  /* 0x0000008011037824 */ /* 0x000fe400078e0203 */
[----:B-1----:R-:W-:Y:S01]  /*53b0*/  FADD R8, R4, R7 ;  /* 0x0000000704087221 */ /* 0x002fe20000000000 */
[----:B--2---:R-:W-:-:S03]  /*53c0*/  FADD R7, R9, R10 ;  /* 0x0000000a09077221 */ /* 0x004fc60000000000 */
[----:B------:R-:W-:Y:S01]  /*53d0*/  FFMA R5, R83, R5, R8 ;  /* 0x0000000553057223 */ /* 0x000fe20000000008 */
[----:B------:R-:W-:Y:S02]  /*53e0*/  IMAD.MOV.U32 R4, RZ, RZ, R56 ;  /* 0x000000ffff047224 */ /* 0x000fe400078e0038 */
[----:B------:R-:W-:Y:S01]  /*53f0*/  FFMA R6, R202, R6, R7 ;  /* 0x00000006ca067223 */ /* 0x000fe20000000007 */
[----:B------:R-:W-:Y:S02]  /*5400*/  WARPGROUP.DEPBAR.LE gsb0, 0x0 ;  /* 0x00008000000079c5 */ /* 0x000fe40000010000 */
[----:B------:R-:W-:Y:S01]  /*5410*/  IMAD.MOV.U32 R7, RZ, RZ, R81 ;  /* 0x000000ffff077224 */ /* 0x000fe200078e0051 */
[----:B------:R-:W-:Y:S06]  /*5420*/  @!P0 BRA `(.L_x_1) ;  /* 0xffffffc400508947 */ /* 0x000fec000383ffff */
.L_x_0:
[----:B------:R-:W0:Y:S01]  /*5430*/  S2R R39, SR_TID.X ;  /* 0x0000000000277919 */ /* 0x000e220000002100 */
[----:B------:R-:W-:Y:S02]  /*5440*/  IMAD.MOV.U32 R23, RZ, RZ, R6 ;  /* 0x000000ffff177224 */ /* 0x000fe400078e0006 */
[----:B------:R-:W-:Y:S01]  /*5450*/  FMUL R0, R103, 0.25 ;  /* 0x3e80000067007820 */ /* 0x000fe20000400000 */
[----:B--2---:R-:W-:Y:S01]  /*5460*/  FMUL R3, R102, 0.25 ;  /* 0x3e80000066037820 */ /* 0x004fe20000400000 */
[----:B------:R-:W-:Y:S02]  /*5470*/  IMAD.MOV.U32 R25, RZ, RZ, R5 ;  /* 0x000000ffff197224 */ /* 0x000fe400078e0005 */
[----:B------:R-:W-:Y:S01]  /*5480*/  FMUL R5, R90, 0.25 ;  /* 0x3e8000005a057820 */ /* 0x000fe20000400000 */
[C---:B------:R-:W-:Y:S01]  /*5490*/  FSETP.GT.AND P1, PT, |R23|.reuse, 8.50705917302346158658e+37, PT ;  /* 0x7e8000001700780b */ /* 0x040fe20003f24200 */
[----:B------:R-:W-:Y:S01]  /*54a0*/  FMUL R7, R94, 0.25 ;  /* 0x3e8000005e077820 */ /* 0x000fe20000400000 */
[----:B------:R-:W-:Y:S01]  /*54b0*/  FSETP.GEU.AND P4, PT, R23, 1.175494350822287508e-38, PT ;  /* 0x008000001700780b */ /* 0x000fe20003f8e000 */
[----:B------:R-:W-:Y:S01]  /*54c0*/  IMAD.MOV.U32 R26, RZ, RZ, 0x3dc6b27f ;  /* 0x3dc6b27fff1a7424 */ /* 0x000fe200078e00ff */
[----:B------:R-:W-:Y:S01]  /*54d0*/  FSEL R103, R0, R103, P1 ;  /* 0x0000006700677208 */ /* 0x000fe20000800000 */
[----:B------:R-:W-:Y:S01]  /*54e0*/  FMUL R0, R99, 0.25 ;  /* 0x3e80000063007820 */ /* 0x000fe20000400000 */
[----:B------:R-:W-:Y:S01]  /*54f0*/  FSEL R9, R3, R102, P1 ;  /* 0x0000006603097208 */ /* 0x000fe20000800000 */
[----:B------:R-:W-:Y:S01]  /*5500*/  FMUL R3, R98, 0.25 ;  /* 0x3e80000062037820 */ /* 0x000fe20000400000 */
[----:B------:R-:W-:Y:S01]  /*5510*/  FSETP.GT.AND P2, PT, |R25|, 8.50705917302346158658e+37, PT ;  /* 0x7e8000001900780b */ /* 0x000fe20003f44200 */
[----:B------:R-:W-:Y:S01]  /*5520*/  BAR.SYNC.DEFER_BLOCKING 0x0 ;  /* 0x0000000000007b1d */ /* 0x000fe20000010000 */
[----:B------:R-:W-:Y:S01]  /*5530*/  FSEL R99, R0, R99, P1 ;  /* 0x0000006300637208 */ /* 0x000fe20000800000 */
[----:B------:R-:W-:Y:S01]  /*5540*/  FMUL R0, R91, 0.25 ;  /* 0x3e8000005b007820 */ /* 0x000fe20000400000 */
[----:B------:R-:W-:Y:S01]  /*5550*/  FSEL R17, R5, R90, P1 ;  /* 0x0000005a05117208 */ /* 0x000fe20000800000 */
[----:B------:R-:W-:Y:S01]  /*5560*/  FMUL R5, R96, 0.25 ;  /* 0x3e80000060057820 */ /* 0x000fe20000400000 */
[----:B------:R-:W-:Y:S01]  /*5570*/  FSEL R11, R3, R98, P1 ;  /* 0x00000062030b7208 */ /* 0x000fe20000800000 */
[----:B------:R-:W-:Y:S01]  /*5580*/  FMUL R3, R100, 0.25 ;  /* 0x3e80000064037820 */ /* 0x000fe20000400000 */
[----:B------:R-:W-:Y:S01]  /*5590*/  FSEL R91, R0, R91, P1 ;  /* 0x0000005b005b7208 */ /* 0x000fe20000800000 */
[----:B------:R-:W-:Y:S01]  /*55a0*/  FMUL R0, R101, 0.25 ;  /* 0x3e80000065007820 */ /* 0x000fe20000400000 */
[----:B------:R-:W-:Y:S01]  /*55b0*/  FSEL R96, R5, R96, P2 ;  /* 0x0000006005607208 */ /* 0x000fe20001000000 */
[----:B------:R-:W1:Y:S01]  /*55c0*/  LDC R44, c[0x0][0x278] ;  /* 0x00009e00ff2c7b82 */ /* 0x000e620000000800 */
[----:B------:R-:W-:Y:S01]  /*55d0*/  FSEL R100, R3, R100, P2 ;  /* 0x0000006403647208 */ /* 0x000fe20001000000 */
[----:B------:R-:W-:Y:S01]  /*55e0*/  FMUL R3, R92, 0.25 ;  /* 0x3e8000005c037820 */ /* 0x000fe20000400000 */
[----:B------:R-:W-:Y:S01]  /*55f0*/  FSEL R8, R0, R101, P2 ;  /* 0x0000006500087208 */ /* 0x000fe20001000000 */
[----:B------:R-:W-:Y:S01]  /*5600*/  FMUL R0, R93, 0.25 ;  /* 0x3e8000005d007820 */ /* 0x000fe20000400000 */
[----:B------:R-:W-:Y:S01]  /*5610*/  FSETP.GEU.AND P3, PT, R25, 1.175494350822287508e-38, PT ;  /* 0x008000001900780b */ /* 0x000fe20003f6e000 */
[----:B------:R-:W-:Y:S01]  /*5620*/  ULDC.64 UR6, c[0x0][0x270] ;  /* 0x00009c0000067ab9 */ /* 0x000fe20000000a00 */
[C---:B0-----:R-:W-:Y:S01]  /*5630*/  LOP3.LUT R2, R39.reuse, 0x40, RZ, 0xc0, !PT ;  /* 0x0000004027027812 */ /* 0x041fe200078ec0ff */
[----:B------:R-:W0:Y:S01]  /*5640*/  LDC.64 R36, c[0x0][0x228] ;  /* 0x00008a00ff247b82 */ /* 0x000e220000000a00 */
[----:B------:R-:W-:Y:S01]  /*5650*/  LOP3.LUT R4, R39, 0x7, RZ, 0xc0, !PT ;  /* 0x0000000727047812 */ /* 0x000fe200078ec0ff */
[----:B------:R-:W-:Y:S01]  /*5660*/  UIMAD UR6, UR5, UR6, URZ ;  /* 0x00000006050672a4 */ /* 0x000fe2000f8e023f */
[----:B------:R-:W-:Y:S01]  /*5670*/  ISETP.NE.U32.AND P0, PT, R2, RZ, PT ;  /* 0x000000ff0200720c */ /* 0x000fe20003f05070 */
[----:B------:R-:W-:Y:S01]  /*5680*/  FMUL R2, R95, 0.25 ;  /* 0x3e8000005f027820 */ /* 0x000fe20000400000 */
[----:B------:R-:W-:Y:S01]  /*5690*/  FSEL R16, R0, R93, P2 ;  /* 0x0000005d00107208 */ /* 0x000fe20001000000 */
[----:B------:R-:W-:Y:S01]  /*56a0*/  IMAD.SHL.U32 R0, R39, 0x8, RZ ;  /* 0x0000000827007824 */ /* 0x000fe200078e00ff */
[----:B------:R-:W-:Y:S01]  /*56b0*/  LEA R5, R4, UR10, 0x4 ;  /* 0x0000000a04057c11 */ /* 0x000fe2000f8e20ff */
[----:B------:R-:W-:Y:S01]  /*56c0*/  USHF.L.U32 UR4, UR6, 0x1, URZ ;  /* 0x0000000106047899 */ /* 0x000fe2000800063f */
[----:B------:R-:W-:Y:S01]  /*56d0*/  FSEL R95, R2, R95, P1 ;  /* 0x0000005f025f7208 */ /* 0x000fe20000800000 */
[----:B------:R-:W-:Y:S01]  /*56e0*/  FMUL R2, R97, 0.25 ;  /* 0x3e80000061027820 */ /* 0x000fe20000400000 */
[----:B------:R-:W-:Y:S01]  /*56f0*/  LOP3.LUT R6, R39, 0x8, RZ, 0xc0, !PT ;  /* 0x0000000827067812 */ /* 0x000fe200078ec0ff */
[----:B------:R-:W-:Y:S01]  /*5700*/  IMAD R4, R4, -0x8, R5 ;  /* 0xfffffff804047824 */ /* 0x000fe200078e0205 */
[----:B------:R-:W-:-:S02]  /*5710*/  LOP3.LUT R0, R0, 0x380, RZ, 0xc0, !PT ;  /* 0x0000038000007812 */ /* 0x000fc400078ec0ff */
[----:B------:R-:W-:Y:S01]  /*5720*/  FSEL R14, R2, R97, P2 ;  /* 0x00000061020e7208 */ /* 0x000fe20001000000 */
[----:B------:R-:W-:Y:S01]  /*5730*/  FMUL R2, R89, 0.25 ;  /* 0x3e80000059027820 */ /* 0x000fe20000400000 */
[----:B------:R-:W-:Y:S01]  /*5740*/  IMAD R5, R6, 0x80, R5 ;  /* 0x0000008006057824 */ /* 0x000fe200078e0205 */
[----:B------:R-:W-:Y:S01]  /*5750*/  FSEL R92, R3, R92, P2 ;  /* 0x0000005c035c7208 */ /* 0x000fe20001000000 */
[----:B------:R-:W-:Y:S01]  /*5760*/  FMUL R3, R88, 0.25 ;  /* 0x3e80000058037820 */ /* 0x000fe20000400000 */
[----:B------:R-:W-:Y:S01]  /*5770*/  FSETP.GEU.AND P5, PT, |R23|, 1.175494350822287508e-38, PT ;  /* 0x008000001700780b */ /* 0x000fe20003fae200 */
[----:B------:R-:W-:Y:S01]  /*5780*/  IMAD.IADD R28, R0, 0x1, R5 ;  /* 0x00000001001c7824 */ /* 0x000fe200078e0205 */
[----:B------:R-:W-:Y:S01]  /*5790*/  FSEL R22, R2, R89, P2 ;  /* 0x0000005902167208 */ /* 0x000fe20001000000 */
[----:B------:R-:W-:Y:S02]  /*57a0*/  IMAD.SHL.U32 R2, R39, 0x4, RZ ;  /* 0x0000000427027824 */ /* 0x000fe400078e00ff */
[----:B------:R-:W-:Y:S01]  /*57b0*/  FMUL R0, R25, 8388608 ;  /* 0x4b00000019007820 */ /* 0x000fe20000400000 */
[----:B------:R-:W-:-:S02]  /*57c0*/  FSEL R88, R3, R88, P2 ;  /* 0x0000005803587208 */ /* 0x000fc40001000000 */
[----:B------:R-:W-:Y:S02]  /*57d0*/  FSEL R13, R7, R94, P1 ;  /* 0x0000005e070d7208 */ /* 0x000fe40000800000 */
[----:B------:R-:W-:Y:S01]  /*57e0*/  LOP3.LUT R3, R2, 0xc0, RZ, 0xc0, !PT ;  /* 0x000000c002037812 */ /* 0x000fe200078ec0ff */
[----:B------:R-:W-:Y:S01]  /*57f0*/  FMUL R2, R23, 8388608 ;  /* 0x4b00000017027820 */ /* 0x000fe20000400000 */
[----:B------:R-:W-:Y:S02]  /*5800*/  FSEL R30, R0, R25, !P3 ;  /* 0x00000019001e7208 */ /* 0x000fe40005800000 */
[----:B------:R-:W-:Y:S01]  /*5810*/  FSEL R0, RZ, -23, P3 ;  /* 0xc1b80000ff007808 */ /* 0x000fe20001800000 */
[----:B------:R-:W-:Y:S01]  /*5820*/  IMAD.IADD R15, R3, 0x1, R4 ;  /* 0x00000001030f7824 */ /* 0x000fe200078e0204 */
[----:B------:R-:W-:Y:S01]  /*5830*/  FSEL R32, R2, R23, !P4 ;  /* 0x0000001702207208 */ /* 0x000fe20006000000 */
[----:B------:R-:W-:Y:S02]  /*5840*/  VIADD R2, R30, 0xc0cafb0d ;  /* 0xc0cafb0d1e027836 */ /* 0x000fe40000000000 */
[----:B------:R-:W-:Y:S01]  /*5850*/  @P1 FMUL R23, R23, 0.25 ;  /* 0x3e80000017171820 */ /* 0x000fe20000400000 */
[C---:B------:R-:W-:Y:S01]  /*5860*/  FSETP.GEU.AND P1, PT, |R25|.reuse, 1.175494350822287508e-38, PT ;  /* 0x008000001900780b */ /* 0x040fe20003f2e200 */
[----:B------:R-:W-:Y:S01]  /*5870*/  @P2 FMUL R25, R25, 0.25 ;  /* 0x3e80000019192820 */ /* 0x000fe20000400000 */
[----:B------:R-:W-:Y:S01]  /*5880*/  IADD3 R3, R32, -0x3f3504f3, RZ ;  /* 0xc0cafb0d20037810 */ /* 0x000fe20007ffe0ff */
[----:B------:R-:W-:Y:S01]  /*5890*/  @!P5 FMUL R23, R23, 16777216 ;  /* 0x4b8000001717d820 */ /* 0x000fe20000400000 */
[----:B------:R-:W-:Y:S01]  /*58a0*/  LOP3.LUT R2, R2, 0xff800000, RZ, 0xc0, !PT ;  /* 0xff80000002027812 */ /* 0x000fe200078ec0ff */
[----:B------:R-:W-:Y:S01]  /*58b0*/  @!P5 FMUL R11, R11, 16777216 ;  /* 0x4b8000000b0bd820 */ /* 0x000fe20000400000 */
[----:B------:R-:W-:Y:S01]  /*58c0*/  LOP3.LUT R5, R3, 0xff800000, RZ, 0xc0, !PT ;  /* 0xff80000003057812 */ /* 0x000fe200078ec0ff */
[----:B------:R-:W-:Y:S01]  /*58d0*/  @!P5 FMUL R13, R13, 16777216 ;  /* 0x4b8000000d0dd820 */ /* 0x000fe20000400000 */
[----:B------:R-:W-:Y:S01]  /*58e0*/  I2FP.F32.S32 R3, R2 ;  /* 0x0000000200037245 */ /* 0x000fe20000201400 */
[----:B------:R-:W-:Y:S01]  /*58f0*/  IMAD.IADD R2, R30, 0x1, -R2 ;  /* 0x000000011e027824 */ /* 0x000fe200078e0a02 */
[----:B------:R-:W-:Y:S01]  /*5900*/  FSEL R4, RZ, -23, P4 ;  /* 0xc1b80000ff047808 */ /* 0x000fe20002000000 */
[----:B------:R-:W-:Y:S01]  /*5910*/  @!P5 FMUL R17, R17, 16777216 ;  /* 0x4b8000001111d820 */ /* 0x000fe20000400000 */
[----:B------:R-:W-:Y:S01]  /*5920*/  I2FP.F32.S32 R7, R5 ;  /* 0x0000000500077245 */ /* 0x000fe20000201400 */
[----:B------:R-:W-:Y:S01]  /*5930*/  FADD R2, R2, -1 ;  /* 0xbf80000002027421 */ /* 0x000fe20000000000 */
[----:B------:R-:W-:Y:S01]  /*5940*/  FFMA.FTZ R0, R3, 1.1920928955078125e-07, R0 ;  /* 0x3400000003007823 */ /* 0x000fe20000010000 */
[----:B------:R-:W-:Y:S01]  /*5950*/  @!P1 FMUL R25, R25, 16777216 ;  /* 0x4b80000019199820 */ /* 0x000fe20000400000 */
[----:B------:R-:W-:Y:S01]  /*5960*/  LEA.HI R38, R6, R15, RZ, 0x1f ;  /* 0x0000000f06267211 */ /* 0x000fe200078ff8ff */
[----:B------:R-:W-:Y:S01]  /*5970*/  FFMA.FTZ R3, R2, R26, -0.16845393180847167969 ;  /* 0xbe2c7f3002037423 */ /* 0x000fe2000001001a */
[----:B------:R-:W2:Y:S01]  /*5980*/  MUFU.RCP R6, R23 ;  /* 0x0000001700067308 */ /* 0x000ea20000001000 */
[----:B------:R-:W-:Y:S01]  /*5990*/  FFMA.FTZ R4, R7, 1.1920928955078125e-07, R4 ;  /* 0x3400000007047823 */ /* 0x000fe20000010004 */
[----:B------:R-:W-:Y:S01]  /*59a0*/  @!P1 FMUL R8, R8, 16777216 ;  /* 0x4b80000008089820 */ /* 0x000fe20000400000 */
[----:B------:R-:W-:Y:S01]  /*59b0*/  FFMA.FTZ R3, R2, R3, 0.1716887056827545166 ;  /* 0x3e2fcf2a02037423 */ /* 0x000fe20000010003 */
[----:B------:R-:W-:Y:S01]  /*59c0*/  @!P1 FMUL R100, R100, 16777216 ;  /* 0x4b80000064649820 */ /* 0x000fe20000400000 */
[----:B------:R-:W-:Y:S01]  /*59d0*/  @!P1 FMUL R14, R14, 16777216 ;  /* 0x4b8000000e0e9820 */ /* 0x000fe20000400000 */
[----:B------:R-:W-:Y:S01]  /*59e0*/  @!P1 FMUL R96, R96, 16777216 ;  /* 0x4b80000060609820 */ /* 0x000fe20000400000 */
[----:B------:R-:W-:Y:S01]  /*59f0*/  FFMA.FTZ R3, R2, R3, -0.17900948226451873779 ;  /* 0xbe374e4302037423 */ /* 0x000fe20000010003 */
[----:B------:R-:W3:Y:S01]  /*5a00*/  MUFU.RCP R7, R25 ;  /* 0x0000001900077308 */ /* 0x000ee20000001000 */
[----:B------:R-:W-:Y:S01]  /*5a10*/  @!P1 FMUL R16, R16, 16777216 ;  /* 0x4b80000010109820 */ /* 0x000fe20000400000 */
[----:B------:R-:W-:Y:S01]  /*5a20*/  @!P1 FMUL R92, R92, 16777216 ;  /* 0x4b8000005c5c9820 */ /* 0x000fe20000400000 */
[----:B------:R-:W-:Y:S01]  /*5a30*/  FFMA.FTZ R3, R2, R3, 0.20512372255325317383 ;  /* 0x3e520bf402037423 */ /* 0x000fe20000010003 */
[----:B------:R-:W-:Y:S01]  /*5a40*/  @!P1 FMUL R88, R88, 16777216 ;  /* 0x4b80000058589820 */ /* 0x000fe20000400000 */
[----:B------:R-:W-:Y:S01]  /*5a50*/  @!P5 FMUL R95, R95, 16777216 ;  /* 0x4b8000005f5fd820 */ /* 0x000fe20000400000 */
[----:B------:R-:W-:Y:S01]  /*5a60*/  @!P5 FMUL R91, R91, 16777216 ;  /* 0x4b8000005b5bd820 */ /* 0x000fe20000400000 */
[----:B------:R-:W-:Y:S01]  /*5a70*/  FFMA.FTZ R3, R2, R3, -0.24046532809734344482 ;  /* 0xbe763c8b02037423 */ /* 0x000fe20000010003 */
[----:B------:R-:W-:Y:S01]  /*5a80*/  @!P1 FMUL R22, R22, 16777216 ;  /* 0x4b80000016169820 */ /* 0x000fe20000400000 */
[C---:B--2---:R-:W-:Y:S01]  /*5a90*/  FMUL R12, R6.reuse, R11 ;  /* 0x0000000b060c7220 */ /* 0x044fe20000400000 */
[----:B------:R-:W-:Y:S01]  /*5aa0*/  FMUL R15, R6, R13 ;  /* 0x0000000d060f7220 */ /* 0x000fe20000400000 */
[----:B------:R-:W-:Y:S01]  /*5ab0*/  FFMA.FTZ R3, R2, R3, 0.28857114911079406738 ;  /* 0x3e93bf9902037423 */ /* 0x000fe20000010003 */
[C---:B------:R-:W-:Y:S01]  /*5ac0*/  FMUL R20, R6.reuse, R17 ;  /* 0x0000001106147220 */ /* 0x040fe20000400000 */
[C---:B------:R-:W-:Y:S01]  /*5ad0*/  FMUL R95, R6.reuse, R95 ;  /* 0x0000005f065f7220 */ /* 0x040fe20000400000 */
[----:B------:R-:W-:Y:S01]  /*5ae0*/  FMUL R18, R6, R91 ;  /* 0x0000005b06127220 */ /* 0x000fe20000400000 */
[----:B------:R-:W-:Y:S01]  /*5af0*/  FFMA.FTZ R3, R2, R3, -0.36067417263984680176 ;  /* 0xbeb8aa4902037423 */ /* 0x000fe20000010003 */
[----:B------:R-:W-:Y:S01]  /*5b00*/  ISETP.GE.U32.AND P1, PT, R30, 0x7f800000, PT ;  /* 0x7f8000001e00780c */ /* 0x000fe20003f26070 */
[C---:B---3--:R-:W-:Y:S01]  /*5b10*/  FMUL R8, R7.reuse, R8 ;  /* 0x0000000807087220 */ /* 0x048fe20000400000 */
[C---:B------:R-:W-:Y:S01]  /*5b20*/  FMUL R100, R7.reuse, R100 ;  /* 0x0000006407647220 */ /* 0x040fe20000400000 */
[C---:B------:R-:W-:Y:S01]  /*5b30*/  FMUL R11, R7.reuse, R14 ;  /* 0x0000000e070b7220 */ /* 0x040fe20000400000 */
[C---:B------:R-:W-:Y:S01]  /*5b40*/  FMUL R13, R7.reuse, R96 ;  /* 0x00000060070d7220 */ /* 0x040fe20000400000 */
[C---:B------:R-:W-:Y:S01]  /*5b50*/  FMUL R16, R7.reuse, R16 ;  /* 0x0000001007107220 */ /* 0x040fe20000400000 */
[C---:B------:R-:W-:Y:S01]  /*5b60*/  FMUL R92, R7.reuse, R92 ;  /* 0x0000005c075c7220 */ /* 0x040fe20000400000 */
[C---:B------:R-:W-:Y:S01]  /*5b70*/  FMUL R17, R7.reuse, R88 ;  /* 0x0000005807117220 */ /* 0x040fe20000400000 */
[----:B------:R-:W-:Y:S01]  /*5b80*/  FFMA.FTZ R3, R2, R3, 0.48089820146560668945 ;  /* 0x3ef6384a02037423 */ /* 0x000fe20000010003 */
[----:B------:R-:W-:Y:S01]  /*5b90*/  FMUL R7, R7, R22 ;  /* 0x0000001607077220 */ /* 0x000fe20000400000 */
[----:B------:R-:W-:Y:S01]  /*5ba0*/  F2FP.F16.F32.PACK_AB R94, R15, R20 ;  /* 0x000000140f5e723e */ /* 0x000fe200000000ff */
[----:B------:R-:W-:-:S02]  /*5bb0*/  IMAD.IADD R5, R32, 0x1, -R5 ;  /* 0x0000000120057824 */ /* 0x000fc400078e0a05 */
[----:B------:R-:W-:Y:S01]  /*5bc0*/  FFMA.FTZ R3, R2, R3, -0.72134751081466674805 ;  /* 0xbf38aa3b02037423 */ /* 0x000fe20000010003 */
[----:B------:R-:W-:Y:S01]  /*5bd0*/  F2FP.F16.F32.PACK_AB R92, R92, R17 ;  /* 0x000000115c5c723e */ /* 0x000fe200000000ff */
[----:B------:R-:W-:Y:S01]  /*5be0*/  @!P5 FMUL R103, R103, 16777216 ;  /* 0x4b8000006767d820 */ /* 0x000fe20000400000 */
[----:B------:R-:W-:Y:S01]  /*5bf0*/  F2FP.F16.F32.PACK_AB R93, R16, R7 ;  /* 0x00000007105d723e */ /* 0x000fe200000000ff */
[C---:B------:R-:W-:Y:S01]  /*5c00*/  FMUL R3, R2.reuse, R3 ;  /* 0x0000000302037220 */ /* 0x040fe20000400000 */
[----:B------:R-:W-:Y:S01]  /*5c10*/  F2FP.F16.F32.PACK_AB R95, R95, R18 ;  /* 0x000000125f5f723e */ /* 0x000fe200000000ff */
[----:B------:R-:W-:Y:S01]  /*5c20*/  @!P5 FMUL R9, R9, 16777216 ;  /* 0x4b8000000909d820 */ /* 0x000fe20000400000 */
[----:B------:R-:W-:Y:S01]  /*5c30*/  SHF.R.U32.HI R19, RZ, 0x6, R39 ;  /* 0x00000006ff137819 */ /* 0x000fe20000011627 */
[C---:B------:R-:W-:Y:S01]  /*5c40*/  FMUL R3, R2.reuse, R3 ;  /* 0x0000000302037220 */ /* 0x040fe20000400000 */
[----:B------:R-:W-:Y:S01]  /*5c50*/  @!P5 FMUL R99, R99, 16777216 ;  /* 0x4b8000006363d820 */ /* 0x000fe20000400000 */
[----:B------:R-:W-:Y:S01]  /*5c60*/  STSM.16.M88.4 [R28], R92 ;  /* 0x0000005c1c007844 */ /* 0x000fe20000000200 */
[----:B------:R-:W-:Y:S01]  /*5c70*/  SGXT.U32 R19, R19, 0x1 ;  /* 0x000000011313781a */ /* 0x000fe20000000000 */
[----:B------:R-:W-:Y:S01]  /*5c80*/  FFMA.FTZ R3, R2, 1.4426950216293334961, R3 ;  /* 0x3fb8aa3b02037823 */ /* 0x000fe20000010003 */
[----:B------:R-:W-:Y:S01]  /*5c90*/  FADD R5, R5, -1 ;  /* 0xbf80000005057421 */ /* 0x000fe20000000000 */
[C---:B------:R-:W-:Y:S01]  /*5ca0*/  FMUL R103, R6.reuse, R103 ;  /* 0x0000006706677220 */ /* 0x040fe20000400000 */
[----:B------:R-:W-:Y:S01]  /*5cb0*/  FMUL R9, R6, R9 ;  /* 0x0000000906097220 */ /* 0x000fe20000400000 */
[----:B------:R-:W-:Y:S01]  /*5cc0*/  FADD R0, R0, R3 ;  /* 0x0000000300007221 */ /* 0x000fe20000000000 */
[----:B------:R-:W-:-:S02]  /*5cd0*/  @P1 IMAD.MOV.U32 R3, RZ, RZ, 0x7f800000 ;  /* 0x7f800000ff031424 */ /* 0x000fc400078e00ff */
[----:B------:R-:W-:Y:S01]  /*5ce0*/  FMUL R10, R6, R99 ;  /* 0x00000063060a7220 */ /* 0x000fe20000400000 */
[----:B-1----:R-:W-:Y:S02]  /*5cf0*/  IMAD R19, R19, R44, RZ ;  /* 0x0000002c13137224 */ /* 0x002fe400078e02ff */
[----:B------:R-:W-:Y:S01]  /*5d00*/  FFMA.FTZ R6, R5, R26, -0.16845393180847167969 ;  /* 0xbe2c7f3005067423 */ /* 0x000fe2000001001a */
[C---:B------:R-:W-:Y:S01]  /*5d10*/  FSETP.NEU.AND P2, PT, R30.reuse, RZ, PT ;  /* 0x000000ff1e00720b */ /* 0x040fe20003f4d000 */
[----:B------:R-:W-:Y:S01]  /*5d20*/  @P1 FFMA.FTZ R0, R30, R3, +INF ;  /* 0x7f8000001e001423 */ /* 0x000fe20000010003 */
[----:B------:R-:W-:Y:S01]  /*5d30*/  LOP3.LUT R30, R39, 0x7f, RZ, 0xc0, !PT ;  /* 0x0000007f271e7812 */ /* 0x000fe200078ec0ff */
[----:B------:R-:W-:Y:S02]  /*5d40*/  IMAD R21, R44, 0x2, R19 ;  /* 0x000000022c157824 */ /* 0x000fe400078e0213 */
[----:B------:R-:W-:Y:S01]  /*5d50*/  FFMA.FTZ R6, R5, R6, 0.1716887056827545166 ;  /* 0x3e2fcf2a05067423 */ /* 0x000fe20000010006 */
[----:B------:R-:W-:Y:S01]  /*5d60*/  F2FP.F16.F32.PACK_AB R100, R100, R13 ;  /* 0x0000000d6464723e */ /* 0x000fe200000000ff */
[----:B------:R-:W-:Y:S01]  /*5d70*/  IMAD R2, R252, UR7, RZ ;  /* 0x00000007fc027c24 */ /* 0x000fe2000f8e02ff */
[----:B------:R-:W-:Y:S01]  /*5d80*/  LEA R30, R30, UR10, 0x4 ;  /* 0x0000000a1e1e7c11 */ /* 0x000fe2000f8e20ff */
[----:B------:R-:W-:Y:S01]  /*5d90*/  BAR.SYNC.DEFER_BLOCKING 0x0 ;  /* 0x0000000000007b1d */ /* 0x000fe20000010000 */
[----:B------:R-:W-:-:S02]  /*5da0*/  IMAD R23, R44, 0x2, R21 ;  /* 0x000000022c177824 */ /* 0x000fc400078e0215 */
[----:B------:R-:W-:Y:S01]  /*5db0*/  FFMA.FTZ R6, R5, R6, -0.17900948226451873779 ;  /* 0xbe374e4305067423 */ /* 0x000fe20000010006 */
[----:B------:R-:W-:Y:S01]  /*5dc0*/  F2FP.F16.F32.PACK_AB R101, R8, R11 ;  /* 0x0000000b0865723e */ /* 0x000fe200000000ff */
[----:B------:R-:W-:Y:S01]  /*5dd0*/  IMAD.SHL.U32 R3, R2, 0x2, RZ ;  /* 0x0000000202037824 */ /* 0x000fe200078e00ff */
[----:B------:R-:W-:Y:S01]  /*5de0*/  F2FP.F16.F32.PACK_AB R102, R9, R12 ;  /* 0x0000000c0966723e */ /* 0x000fe200000000ff */
[C---:B------:R-:W-:Y:S02]  /*5df0*/  IMAD R24, R44.reuse, 0x2, R23 ;  /* 0x000000022c187824 */ /* 0x040fe400078e0217 */
[----:B------:R-:W-:Y:S01]  /*5e00*/  FFMA.FTZ R6, R5, R6, 0.20512372255325317383 ;  /* 0x3e520bf405067423 */ /* 0x000fe20000010006 */
[----:B------:R-:W-:Y:S01]  /*5e10*/  F2FP.F16.F32.PACK_AB R103, R103, R10 ;  /* 0x0000000a6767723e */ /* 0x000fe200000000ff */
[----:B------:R-:W-:Y:S01]  /*5e20*/  UIMAD.WIDE UR6, UR6, 0x2, URZ ;  /* 0x00000002060678a5 */ /* 0x000fe2000f8e023f */
[----:B------:R-:W-:Y:S02]  /*5e30*/  IMAD R22, R44, 0x2, R24 ;  /* 0x000000022c167824 */ /* 0x000fe400078e0218 */
[----:B------:R-:W-:Y:S01]  /*5e40*/  FFMA.FTZ R6, R5, R6, -0.24046532809734344482 ;  /* 0xbe763c8b05067423 */ /* 0x000fe20000010006 */
[----:B------:R-:W-:Y:S01]  /*5e50*/  ISETP.GE.U32.AND P3, PT, R32, 0x7f800000, PT ;  /* 0x7f8000002000780c */ /* 0x000fe20003f66070 */
[----:B------:R-:W-:Y:S01]  /*5e60*/  IMAD.HI R2, R2, 0x2, RZ ;  /* 0x0000000202027827 */ /* 0x000fe200078e02ff */
[----:B------:R-:W-:-:S03]  /*5e70*/  FSETP.NEU.AND P1, PT, R32, RZ, PT ;  /* 0x000000ff2000720b */ /* 0x000fc60003f2d000 */
[----:B------:R-:W-:Y:S01]  /*5e80*/  FFMA.FTZ R6, R5, R6, 0.28857114911079406738 ;  /* 0x3e93bf9905067423 */ /* 0x000fe20000010006 */
[----:B------:R-:W-:-:S03]  /*5e90*/  IMAD R17, R44, 0x2, R22 ;  /* 0x000000022c117824 */ /* 0x000fc600078e0216 */
[----:B------:R-:W-:Y:S01]  /*5ea0*/  FFMA.FTZ R6, R5, R6, -0.36067417263984680176 ;  /* 0xbeb8aa4905067423 */ /* 0x000fe20000010006 */
[----:B------:R-:W-:-:S03]  /*5eb0*/  IMAD R15, R44, 0x2, R17 ;  /* 0x000000022c0f7824 */ /* 0x000fc600078e0211 */
[C---:B------:R-:W-:Y:S01]  /*5ec0*/  FFMA.FTZ R6, R5.reuse, R6, 0.48089820146560668945 ;  /* 0x3ef6384a05067423 */ /* 0x040fe20000010006 */
[----:B------:R-:W1:Y:S01]  /*5ed0*/  LDS.128 R40, [R30] ;  /* 0x000000001e287984 */ /* 0x000e620000000c00 */
[C---:B------:R-:W-:Y:S02]  /*5ee0*/  IMAD R25, R44.reuse, 0x2, R15 ;  /* 0x000000022c197824 */ /* 0x040fe400078e020f */
[C---:B------:R-:W-:Y:S01]  /*5ef0*/  FFMA.FTZ R6, R5.reuse, R6, -0.72134751081466674805 ;  /* 0xbf38aa3b05067423 */ /* 0x040fe20000010006 */
[----:B------:R-:W-:Y:S01]  /*5f00*/  BAR.SYNC.DEFER_BLOCKING 0x0 ;  /* 0x0000000000007b1d */ /* 0x000fe20000010000 */
[C---:B------:R-:W-:Y:S02]  /*5f10*/  IMAD R26, R44.reuse, 0x2, R25 ;  /* 0x000000022c1a7824 */ /* 0x040fe400078e0219 */
[----:B------:R-:W-:Y:S02]  /*5f20*/  FMUL R6, R5, R6 ;  /* 0x0000000605067220 */ /* 0x000fe40000400000 */
[----:B------:R-:W-:-:S02]  /*5f30*/  IMAD R27, R44, 0x2, R26 ;  /* 0x000000022c1b7824 */ /* 0x000fc400078e021a */
[C---:B------:R-:W-:Y:S02]  /*5f40*/  FMUL R6, R5.reuse, R6 ;  /* 0x0000000605067220 */ /* 0x040fe40000400000 */
[C---:B------:R-:W-:Y:S02]  /*5f50*/  IMAD R29, R44.reuse, 0x2, R27 ;  /* 0x000000022c1d7824 */ /* 0x040fe400078e021b */
[----:B------:R-:W-:Y:S02]  /*5f60*/  FFMA.FTZ R5, R5, 1.4426950216293334961, R6 ;  /* 0x3fb8aa3b05057823 */ /* 0x000fe40000010006 */
[----:B------:R-:W-:Y:S02]  /*5f70*/  IMAD R31, R44, 0x2, R29 ;  /* 0x000000022c1f7824 */ /* 0x000fe400078e021d */
[----:B------:R-:W-:Y:S01]  /*5f80*/  FADD R34, R4, R5 ;  /* 0x0000000504227221 */ /* 0x000fe20000000000 */
[----:B------:R-:W-:Y:S02]  /*5f90*/  @P3 IMAD.MOV.U32 R5, RZ, RZ, 0x7f800000 ;  /* 0x7f800000ff053424 */ /* 0x000fe400078e00ff */
[----:B------:R-:W-:-:S02]  /*5fa0*/  IMAD R33, R44, 0x2, R31 ;  /* 0x000000022c217824 */ /* 0x000fc400078e021f */
[----:B------:R-:W-:Y:S01]  /*5fb0*/  @P3 FFMA.FTZ R34, R32, R5, +INF ;  /* 0x7f80000020223423 */ /* 0x000fe20000010005 */
[----:B0-----:R-:W-:Y:S01]  /*5fc0*/  IADD3 R32, P3, P4, R3, UR4, R36 ;  /* 0x0000000403207c10 */ /* 0x001fe2000fc7e024 */
[----:B------:R-:W-:Y:S01]  /*5fd0*/  IMAD R35, R44, 0x2, R33 ;  /* 0x000000022c237824 */ /* 0x000fe200078e0221 */
[----:B------:R-:W-:Y:S01]  /*5fe0*/  ULDC UR4, c[0x0][0x27c] ;  /* 0x00009f0000047ab9 */ /* 0x000fe20000000800 */
[----:B------:R0:W-:Y:S01]  /*5ff0*/  STSM.16.M88.4 [R28], R100 ;  /* 0x000000641c007844 */ /* 0x0001e20000000200 */
[----:B------:R-:W-:Y:S01]  /*6000*/  IADD3.X R48, R2, UR7, R37, P3, P4 ;  /* 0x0000000702307c10 */ /* 0x000fe20009fe8425 */
[C---:B------:R-:W-:Y:S01]  /*6010*/  IMAD R36, R44.reuse, 0x2, R35 ;  /* 0x000000022c247824 */ /* 0x040fe200078e0223 */
[----:B------:R-:W-:Y:S01]  /*6020*/  BAR.SYNC.DEFER_BLOCKING 0x0 ;  /* 0x0000000000007b1d */ /* 0x000fe20000010000 */
[-C--:B------:R-:W-:Y:S02]  /*6030*/  LEA R4, P6, R21, R32.reuse, 0x1 ;  /* 0x0000002015047211 */ /* 0x080fe400078c08ff */
[----:B------:R-:W-:Y:S01]  /*6040*/  IMAD R37, R44, 0x2, R36 ;  /* 0x000000022c257824 */ /* 0x000fe200078e0224 */
[-C--:B------:R-:W-:Y:S01]  /*6050*/  LEA R2, P5, R19, R32.reuse, 0x1 ;  /* 0x0000002013027211 */ /* 0x080fe200078a08ff */
[----:B------:R-:W-:Y:S01]  /*6060*/  UIMAD UR5, UR5, UR4, URZ ;  /* 0x00000004050572a4 */ /* 0x000fe2000f8e023f */
[----:B------:R-:W-:-:S02]  /*6070*/  LEA R6, P3, R23, R32, 0x1 ;  /* 0x0000002017067211 */ /* 0x000fc400078608ff */
[----:B------:R-:W-:Y:S01]  /*6080*/  LEA.HI.X.SX32 R5, R21, R48, 0x1, P6 ;  /* 0x0000003015057211 */ /* 0x000fe200030f0eff */
[----:B------:R-:W-:Y:S01]  /*6090*/  USHF.L.U32 UR6, UR5, 0x2, URZ ;  /* 0x0000000205067899 */ /* 0x000fe2000800063f */
[----:B------:R-:W-:Y:S01]  /*60a0*/  LEA R8, P4, R24, R32, 0x1 ;  /* 0x0000002018087211 */ /* 0x000fe200078808ff */
[----:B------:R-:W-:Y:S01]  /*60b0*/  UIMAD.WIDE UR4, UR5, 0x4, URZ ;  /* 0x00000004050478a5 */ /* 0x000fe2000f8e023f */
[----:B------:R-:W-:Y:S02]  /*60c0*/  LEA.HI.X.SX32 R3, R19, R48, 0x1, P5 ;  /* 0x0000003013037211 */ /* 0x000fe400028f0eff */
[----:B------:R-:W-:Y:S02]  /*60d0*/  LEA R12, P6, R17, R32, 0x1 ;  /* 0x00000020110c7211 */ /* 0x000fe400078c08ff */
[----:B------:R-:W-:Y:S02]  /*60e0*/  LEA.HI.X.SX32 R7, R23, R48, 0x1, P3 ;  /* 0x0000003017077211 */ /* 0x000fe400018f0eff */
[----:B------:R-:W-:-:S02]  /*60f0*/  LEA R10, P5, R22, R32, 0x1 ;  /* 0x00000020160a7211 */ /* 0x000fc400078a08ff */
[----:B------:R-:W-:Y:S02]  /*6100*/  LEA R14, P3, R15, R32, 0x1 ;  /* 0x000000200f0e7211 */ /* 0x000fe400078608ff */
[-C--:B------:R-:W-:Y:S02]  /*6110*/  LEA.HI.X.SX32 R9, R24, R48.reuse, 0x1, P4 ;  /* 0x0000003018097211 */ /* 0x080fe400020f0eff */
[----:B------:R-:W-:Y:S01]  /*6120*/  LEA.HI.X.SX32 R13, R17, R48, 0x1, P6 ;  /* 0x00000030110d7211 */ /* 0x000fe200030f0eff */
[----:B------:R-:W2:Y:S01]  /*6130*/  LDS.128 R44, [R30] ;  /* 0x000000001e2c7984 */ /* 0x000ea20000000c00 */
[----:B------:R-:W-:Y:S02]  /*6140*/  LEA R16, P4, R25, R32, 0x1 ;  /* 0x0000002019107211 */ /* 0x000fe400078808ff */
[----:B------:R-:W-:Y:S01]  /*6150*/  LEA.HI.X.SX32 R11, R22, R48, 0x1, P5 ;  /* 0x00000030160b7211 */ /* 0x000fe200028f0eff */
[----:B-1----:R-:W-:Y:S01]  /*6160*/  STG.E.U16 desc[UR16][R2.64], R40 ;  /* 0x0000002802007986 */ /* 0x002fe2000c101510 */
[----:B------:R-:W-:-:S02]  /*6170*/  LEA R20, P6, R27, R32, 0x1 ;  /* 0x000000201b147211 */ /* 0x000fc400078c08ff */
[----:B------:R-:W-:Y:S01]  /*6180*/  LEA.HI.X.SX32 R15, R15, R48, 0x1, P3 ;  /* 0x000000300f0f7211 */ /* 0x000fe200018f0eff */
[----:B------:R1:W-:Y:S01]  /*6190*/  STG.E.U16 desc[UR16][R4.64], R41 ;  /* 0x0000002904007986 */ /* 0x0003e2000c101510 */
[----:B------:R-:W-:Y:S02]  /*61a0*/  LEA R22, P3, R29, R32, 0x1 ;  /* 0x000000201d167211 */ /* 0x000fe400078608ff */
[-C--:B------:R-:W-:Y:S01]  /*61b0*/  LEA.HI.X.SX32 R17, R25, R48.reuse, 0x1, P4 ;  /* 0x0000003019117211 */ /* 0x080fe200020f0eff */
[----:B------:R3:W-:Y:S01]  /*61c0*/  STG.E.U16 desc[UR16][R6.64], R42 ;  /* 0x0000002a06007986 */ /* 0x0007e2000c101510 */
[----:B------:R-:W-:Y:S02]  /*61d0*/  LEA.HI.X.SX32 R21, R27, R48, 0x1, P6 ;  /* 0x000000301b157211 */ /* 0x000fe400030f0eff */
[-C--:B------:R-:W-:Y:S01]  /*61e0*/  LEA R24, P4, R31, R32.reuse, 0x1 ;  /* 0x000000201f187211 */ /* 0x080fe200078808ff */
[----:B------:R-:W-:Y:S01]  /*61f0*/  STG.E.U16 desc[UR16][R8.64], R43 ;  /* 0x0000002b08007986 */ /* 0x000fe2000c101510 */
[----:B0-----:R-:W-:-:S02]  /*6200*/  LEA R28, P6, R35, R32, 0x1 ;  /* 0x00000020231c7211 */ /* 0x001fc400078c08ff */
[----:B------:R-:W-:Y:S01]  /*6210*/  LEA.HI.X.SX32 R23, R29, R48, 0x1, P3 ;  /* 0x000000301d177211 */ /* 0x000fe200018f0eff */
[----:B-1----:R-:W0:Y:S01]  /*6220*/  LDC.64 R4, c[0x0][0x230] ;  /* 0x00008c00ff047b82 */ /* 0x002e220000000a00 */
[-C--:B------:R-:W-:Y:S02]  /*6230*/  LEA R30, P3, R36, R32.reuse, 0x1 ;  /* 0x00000020241e7211 */ /* 0x080fe400078608ff */
[----:B------:R-:W-:Y:S02]  /*6240*/  LEA R18, P5, R26, R32, 0x1 ;  /* 0x000000201a127211 */ /* 0x000fe400078a08ff */
[----:B------:R-:W-:Y:S02]  /*6250*/  PRMT R3, R40, 0x7632, R3 ;  /* 0x0000763228037816 */ /* 0x000fe40000000003 */
[-C--:B------:R-:W-:Y:S02]  /*6260*/  LEA.HI.X.SX32 R25, R31, R48.reuse, 0x1, P4 ;  /* 0x000000301f197211 */ /* 0x080fe400020f0eff */
[----:B------:R-:W-:Y:S01]  /*6270*/  LEA.HI.X.SX32 R29, R35, R48, 0x1, P6 ;  /* 0x00000030231d7211 */ /* 0x000fe200030f0eff */
[----:B------:R-:W-:Y:S01]  /*6280*/  STG.E.U16 desc[UR16][R10.64], R3 ;  /* 0x000000030a007986 */ /* 0x000fe2000c101510 */
[----:B---3--:R-:W-:-:S02]  /*6290*/  PRMT R7, R41, 0x7632, R7 ;  /* 0x0000763229077816 */ /* 0x008fc40000000007 */
[-C--:B------:R-:W-:Y:S02]  /*62a0*/  LEA.HI.X.SX32 R31, R36, R48.reuse, 0x1, P3 ;  /* 0x00000030241f7211 */ /* 0x080fe400018f0eff */
[----:B------:R-:W-:Y:S01]  /*62b0*/  PRMT R35, R42, 0x7632, R35 ;  /* 0x000076322a237816 */ /* 0x000fe20000000023 */
[----:B------:R1:W-:Y:S01]  /*62c0*/  STG.E.U16 desc[UR16][R12.64], R7 ;  /* 0x000000070c007986 */ /* 0x0003e2000c101510 */
[----:B------:R-:W-:Y:S02]  /*62d0*/  LEA.HI.X.SX32 R19, R26, R48, 0x1, P5 ;  /* 0x000000301a137211 */ /* 0x000fe400028f0eff */
[----:B------:R-:W-:Y:S01]  /*62e0*/  PRMT R36, R43, 0x7632, R36 ;  /* 0x000076322b247816 */ /* 0x000fe20000000024 */
[----:B------:R3:W-:Y:S01]  /*62f0*/  STG.E.U16 desc[UR16][R14.64], R35 ;  /* 0x000000230e007986 */ /* 0x0007e2000c101510 */
[-C--:B------:R-:W-:Y:S02]  /*6300*/  LEA R26, P5, R33, R32.reuse, 0x1 ;  /* 0x00000020211a7211 */ /* 0x080fe400078a08ff */
[----:B------:R-:W-:Y:S01]  /*6310*/  LEA R32, P4, R37, R32, 0x1 ;  /* 0x0000002025207211 */ /* 0x000fe200078808ff */
[----:B------:R-:W-:Y:S01]  /*6320*/  STG.E.U16 desc[UR16][R16.64], R36 ;  /* 0x0000002410007986 */ /* 0x000fe2000c101510 */
[----:B------:R-:W-:-:S02]  /*6330*/  LEA.HI.X.SX32 R27, R33, R48, 0x1, P5 ;  /* 0x00000030211b7211 */ /* 0x000fc400028f0eff */
[----:B--2---:R-:W-:Y:S01]  /*6340*/  PRMT R2, R45, 0x7632, R2 ;  /* 0x000076322d027816 */ /* 0x004fe20000000002 */
[----:B------:R-:W-:Y:S01]  /*6350*/  STG.E.U16 desc[UR16][R18.64], R44 ;  /* 0x0000002c12007986 */ /* 0x000fe2000c101510 */
[----:B-1----:R-:W-:Y:S02]  /*6360*/  PRMT R13, R44, 0x7632, R13 ;  /* 0x000076322c0d7816 */ /* 0x002fe4000000000d */
[----:B------:R-:W-:Y:S01]  /*6370*/  LEA.HI.X.SX32 R33, R37, R48, 0x1, P4 ;  /* 0x0000003025217211 */ /* 0x000fe200020f0eff */
[----:B------:R-:W-:Y:S01]  /*6380*/  STG.E.U16 desc[UR16][R20.64], R45 ;  /* 0x0000002d14007986 */ /* 0x000fe2000c101510 */
[----:B---3--:R-:W-:Y:S02]  /*6390*/  PRMT R15, R46, 0x7632, R15 ;  /* 0x000076322e0f7816 */ /* 0x008fe4000000000f */
[----:B------:R-:W-:Y:S01]  /*63a0*/  PRMT R6, R47, 0x7632, R6 ;  /* 0x000076322f067816 */ /* 0x000fe20000000006 */
[----:B------:R-:W-:Y:S01]  /*63b0*/  STG.E.U16 desc[UR16][R22.64], R46 ;  /* 0x0000002e16007986 */ /* 0x000fe2000c101510 */
[----:B------:R-:W-:Y:S01]  /*63c0*/  FSEL R3, R0, -INF , P2 ;  /* 0xff80000000037808 */ /* 0x000fe20001000000 */
[----:B------:R-:W-:Y:S01]  /*63d0*/  IMAD.SHL.U32 R0, R39, 0x2, RZ ;  /* 0x0000000227007824 */ /* 0x000fe200078e00ff */
[----:B------:R-:W-:Y:S01]  /*63e0*/  FSEL R34, R34, -INF , P1 ;  /* 0xff80000022227808 */ /* 0x000fe20000800000 */
[----:B------:R-:W-:Y:S02]  /*63f0*/  STG.E.U16 desc[UR16][R24.64], R47 ;  /* 0x0000002f18007986 */ /* 0x000fe4000c101510 */
[----:B------:R-:W-:Y:S01]  /*6400*/  FFMA R56, R3, 0.69314718246459960938, R56 ;  /* 0x3f31721803387823 */ /* 0x000fe20000000038 */
[----:B------:R-:W-:Y:S01]  /*6410*/  LOP3.LUT R0, R0, 0xf8, RZ, 0xc0, !PT ;  /* 0x000000f800007812 */ /* 0x000fe200078ec0ff */
[----:B------:R-:W-:Y:S01]  /*6420*/  STG.E.U16 desc[UR16][R26.64], R13 ;  /* 0x0000000d1a007986 */ /* 0x000fe2000c101510 */
[----:B------:R-:W-:Y:S01]  /*6430*/  FFMA R57, R34, 0.69314718246459960938, R81 ;  /* 0x3f31721822397823 */ /* 0x000fe20000000051 */
[----:B------:R-:W-:-:S02]  /*6440*/  IMAD.SHL.U32 R3, R252, 0x4, RZ ;  /* 0x00000004fc037824 */ /* 0x000fc400078e00ff */
[----:B------:R0:W-:Y:S01]  /*6450*/  STG.E.U16 desc[UR16][R28.64], R2 ;  /* 0x000000021c007986 */ /* 0x0001e2000c101510 */
[----:B------:R-:W-:-:S03]  /*6460*/  IMAD.HI R252, R252, 0x4, RZ ;  /* 0x00000004fcfc7827 */ /* 0x000fc600078e02ff */
[----:B------:R1:W-:Y:S04]  /*6470*/  STG.E.U16 desc[UR16][R30.64], R15 ;  /* 0x0000000f1e007986 */ /* 0x0003e8000c101510 */
[----:B------:R1:W-:Y:S01]  /*6480*/  STG.E.U16 desc[UR16][R32.64], R6 ;  /* 0x0000000620007986 */ /* 0x0003e2000c101510 */
[----:B------:R-:W-:Y:S01]  /*6490*/  BAR.SYNC.DEFER_BLOCKING 0x0 ;  /* 0x0000000000007b1d */ /* 0x000fe20000010000 */
[----:B0-----:R-:W-:-:S04]  /*64a0*/  IADD3 R2, P1, P2, R3, UR6, R4 ;  /* 0x0000000603027c10 */ /* 0x001fc8000fa3e004 */
[----:B------:R-:W-:Y:S01]  /*64b0*/  IADD3.X R3, R252, UR5, R5, P1, P2 ;  /* 0x00000005fc037c10 */ /* 0x000fe20008fe4405 */
[----:B------:R1:W-:Y:S02]  /*64c0*/  STS.64 [R0+UR10], R56 ;  /* 0x0000003800007988 */ /* 0x0003e40008000a0a */
[----:B------:R-:W-:Y:S06]  /*64d0*/  BAR.SYNC.DEFER_BLOCKING 0x0 ;  /* 0x0000000000007b1d */ /* 0x000fec0000010000 */
[----:B------:R-:W-:Y:S05]  /*64e0*/  @P0 EXIT ;  /* 0x000000000000094d */ /* 0x000fea0003800000 */
[----:B------:R-:W0:Y:S04]  /*64f0*/  LDS R5, [R38] ;  /* 0x0000000026057984 */ /* 0x000e280000000800 */
[----:B0-----:R-:W-:Y:S01]  /*6500*/  STG.E desc[UR16][R2.64], R5 ;  /* 0x0000000502007986 */ /* 0x001fe2000c101910 */
[----:B------:R-:W-:Y:S05]  /*6510*/  EXIT ;  /* 0x000000000000794d */ /* 0x000fea0003800000 */
.L_x_2:
[----:B------:R-:W-:-:S00]  /*6520*/  BRA `(.L_x_2) ;  /* 0xfffffffc00fc7947 */ /* 0x000fc0000383ffff */
[----:B------:R-:W-:-:S00]  /*6530*/  NOP ;  /* 0x0000000000007918 */ /* 0x000fc00000000000 */
        /* <DEDUP_REMOVED lines=12> */
.L_x_3:


//--------------------- .nv.global.init           --------------------------
	.section	.nv.global.init,"aw",@progbits
.nv.global.init:
	.type		_$_str,@object
	.size		_$_str,(.L_0 - _$_str)
_$_str:
        /*0000*/ 	.byte	0x5f, 0x5f, 0x43, 0x55, 0x44, 0x41, 0x5f, 0x46, 0x54, 0x5a, 0x00
.L_0:


//--------------------- .nv.shared.attn_fwd       --------------------------
	.section	.nv.shared.attn_fwd,"aw",@nobits
	.sectionflags	@""
	.align	16
	.zero		1024


//--------------------- .nv.shared.reserved.0     --------------------------
	.section	.nv.shared.reserved.0,"aw",@nobits
	.weak		__nv_reservedSMEM_offset_0_alias
	.size		__nv_reservedSMEM_offset_0_alias, 0, 0
	.other		__nv_reservedSMEM_offset_0_alias,@"STO_CUDA_RESERVED_SHARED STV_DEFAULT"
__nv_reservedSMEM_offset_0_alias:
	.zero		0


//--------------------- .nv.constant0.attn_fwd    --------------------------
	.section	.nv.constant0.attn_fwd,"a",@progbits
	.sectionflags	@""
	.align	4
.nv.constant0.attn_fwd:
	.zero		664


//--------------------- SYMBOLS --------------------------

	.type		.nv.reservedSmem.offset0,@object
	.size		.nv.reservedSmem.offset0,0x4
